//
// Generated by NVIDIA NVVM Compiler
//
// Compiler Build ID: CL-36424714
// Cuda compilation tools, release 13.0, V13.0.88
// Based on NVVM 20.0.0
//

.version 9.0
.target sm_100
.address_size 64

	// .globl	_Z6markupPiS_Pl

.visible .entry _Z6markupPiS_Pl(
	.param .u64 .ptr .align 1 _Z6markupPiS_Pl_param_0,
	.param .u64 .ptr .align 1 _Z6markupPiS_Pl_param_1,
	.param .u64 .ptr .align 1 _Z6markupPiS_Pl_param_2
)
{
	.reg .pred 	%p<49>;
	.reg .b32 	%r<92>;
	.reg .b64 	%rd<107>;

	ld.param.u64 	%rd49, [_Z6markupPiS_Pl_param_0];
	ld.param.u64 	%rd50, [_Z6markupPiS_Pl_param_1];
	ld.param.u64 	%rd51, [_Z6markupPiS_Pl_param_2];
	cvta.to.global.u64 	%rd1, %rd50;
	cvta.to.global.u64 	%rd2, %rd49;
	cvta.to.global.u64 	%rd3, %rd51;
	mov.u32 	%r13, %nctaid.x;
	mov.u32 	%r1, %ntid.x;
	mul.lo.s32 	%r14, %r13, %r1;
	cvt.u64.u32 	%rd4, %r14;
	ld.global.u64 	%rd5, [%rd3];
	mul.lo.s64 	%rd6, %rd5, %rd5;
	setp.le.u64 	%p1, %rd6, %rd4;
	@%p1 bra 	$L__BB0_54;
	and.b64  	%rd64, %rd6, 9223372032559808512;
	setp.ne.s64 	%p13, %rd64, 0;
	@%p13 bra 	$L__BB0_3;
	cvt.u32.u64 	%r33, %rd4;
	cvt.u32.u64 	%r34, %rd6;
	div.u32 	%r35, %r34, %r33;
	cvt.u64.u32 	%rd97, %r35;
	bra.uni 	$L__BB0_4;
$L__BB0_3:
	div.u64 	%rd97, %rd6, %rd4;
$L__BB0_4:
	cvt.u32.u64 	%r36, %rd97;
	mov.u32 	%r37, %ctaid.x;
	mov.u32 	%r38, %tid.x;
	mad.lo.s32 	%r39, %r37, %r1, %r38;
	mul.lo.s32 	%r90, %r39, %r36;
	add.s32 	%r3, %r90, %r36;
	setp.lt.s32 	%p14, %r36, 1;
	@%p14 bra 	$L__BB0_70;
	add.s32 	%r4, %r90, 1;
	max.s32 	%r40, %r3, %r4;
	sub.s32 	%r41, %r40, %r90;
	and.b32  	%r42, %r41, 1;
	setp.eq.b32 	%p15, %r42, 1;
	not.pred 	%p16, %p15;
	@%p16 bra 	$L__BB0_21;
	cvt.s64.s32 	%rd10, %r90;
	mul.wide.s32 	%rd65, %r90, 4;
	add.s64 	%rd11, %rd2, %rd65;
	ld.global.u32 	%r5, [%rd11];
	or.b64  	%rd66, %rd10, %rd5;
	and.b64  	%rd67, %rd66, -4294967296;
	setp.ne.s64 	%p17, %rd67, 0;
	@%p17 bra 	$L__BB0_8;
	cvt.u32.u64 	%r43, %rd5;
	cvt.u32.u64 	%r44, %rd10;
	div.u32 	%r45, %r44, %r43;
	cvt.u64.u32 	%rd98, %r45;
	bra.uni 	$L__BB0_9;
$L__BB0_8:
	div.s64 	%rd98, %rd10, %rd5;
$L__BB0_9:
	setp.eq.s64 	%p18, %rd98, 0;
	@%p18 bra 	$L__BB0_11;
	sub.s64 	%rd68, %rd10, %rd5;
	shl.b64 	%rd69, %rd68, 2;
	add.s64 	%rd70, %rd2, %rd69;
	ld.global.u32 	%r46, [%rd70];
	sub.s32 	%r47, %r5, %r46;
	setp.gt.s32 	%p19, %r47, 3;
	@%p19 bra 	$L__BB0_20;
$L__BB0_11:
	add.s64 	%rd15, %rd5, -1;
	setp.eq.s64 	%p20, %rd98, %rd15;
	@%p20 bra 	$L__BB0_13;
	shl.b64 	%rd71, %rd5, 2;
	add.s64 	%rd72, %rd11, %rd71;
	ld.global.u32 	%r48, [%rd72];
	sub.s32 	%r49, %r5, %r48;
	setp.gt.s32 	%p21, %r49, 3;
	@%p21 bra 	$L__BB0_20;
$L__BB0_13:
	setp.ne.s64 	%p22, %rd67, 0;
	@%p22 bra 	$L__BB0_15;
	cvt.u32.u64 	%r50, %rd5;
	cvt.u32.u64 	%r51, %rd10;
	rem.u32 	%r52, %r51, %r50;
	cvt.u64.u32 	%rd99, %r52;
	bra.uni 	$L__BB0_16;
$L__BB0_15:
	rem.s64 	%rd99, %rd10, %rd5;
$L__BB0_16:
	setp.eq.s64 	%p23, %rd99, 0;
	@%p23 bra 	$L__BB0_18;
	ld.global.u32 	%r53, [%rd11+-4];
	sub.s32 	%r54, %r5, %r53;
	setp.gt.s32 	%p24, %r54, 3;
	@%p24 bra 	$L__BB0_20;
$L__BB0_18:
	setp.eq.s64 	%p25, %rd99, %rd15;
	mov.u32 	%r90, %r4;
	@%p25 bra 	$L__BB0_21;
	ld.global.u32 	%r55, [%rd11+4];
	sub.s32 	%r56, %r5, %r55;
	setp.lt.s32 	%p26, %r56, 4;
	mov.u32 	%r90, %r4;
	@%p26 bra 	$L__BB0_21;
$L__BB0_20:
	shl.b64 	%rd75, %rd10, 2;
	add.s64 	%rd76, %rd1, %rd75;
	mov.b32 	%r57, -1;
	st.global.u32 	[%rd76], %r57;
	mov.u32 	%r90, %r4;
$L__BB0_21:
	setp.ge.s32 	%p27, %r4, %r3;
	@%p27 bra 	$L__BB0_70;
	add.s32 	%r91, %r90, 1;
$L__BB0_23:
	mov.u32 	%r8, %r91;
	add.s32 	%r58, %r8, -1;
	cvt.s64.s32 	%rd19, %r58;
	mul.wide.s32 	%rd77, %r58, 4;
	add.s64 	%rd20, %rd2, %rd77;
	ld.global.u32 	%r9, [%rd20];
	ld.global.u64 	%rd102, [%rd3];
	or.b64  	%rd78, %rd19, %rd102;
	and.b64  	%rd79, %rd78, -4294967296;
	setp.ne.s64 	%p28, %rd79, 0;
	@%p28 bra 	$L__BB0_25;
	cvt.u32.u64 	%r59, %rd102;
	cvt.u32.u64 	%r60, %rd19;
	div.u32 	%r61, %r60, %r59;
	cvt.u64.u32 	%rd100, %r61;
	bra.uni 	$L__BB0_26;
$L__BB0_25:
	div.s64 	%rd100, %rd19, %rd102;
$L__BB0_26:
	setp.eq.s64 	%p29, %rd100, 0;
	shl.b64 	%rd80, %rd19, 2;
	add.s64 	%rd25, %rd1, %rd80;
	@%p29 bra 	$L__BB0_28;
	sub.s64 	%rd81, %rd19, %rd102;
	shl.b64 	%rd82, %rd81, 2;
	add.s64 	%rd83, %rd2, %rd82;
	ld.global.u32 	%r62, [%rd83];
	sub.s32 	%r63, %r9, %r62;
	setp.gt.s32 	%p30, %r63, 3;
	@%p30 bra 	$L__BB0_37;
$L__BB0_28:
	add.s64 	%rd26, %rd102, -1;
	setp.eq.s64 	%p31, %rd100, %rd26;
	@%p31 bra 	$L__BB0_30;
	shl.b64 	%rd84, %rd102, 2;
	add.s64 	%rd85, %rd20, %rd84;
	ld.global.u32 	%r64, [%rd85];
	sub.s32 	%r65, %r9, %r64;
	setp.gt.s32 	%p32, %r65, 3;
	@%p32 bra 	$L__BB0_37;
$L__BB0_30:
	setp.ne.s64 	%p33, %rd79, 0;
	@%p33 bra 	$L__BB0_32;
	cvt.u32.u64 	%r66, %rd102;
	cvt.u32.u64 	%r67, %rd19;
	rem.u32 	%r68, %r67, %r66;
	cvt.u64.u32 	%rd101, %r68;
	bra.uni 	$L__BB0_33;
$L__BB0_32:
	rem.s64 	%rd101, %rd19, %rd102;
$L__BB0_33:
	setp.eq.s64 	%p34, %rd101, 0;
	@%p34 bra 	$L__BB0_35;
	ld.global.u32 	%r69, [%rd20+-4];
	sub.s32 	%r70, %r9, %r69;
	setp.gt.s32 	%p35, %r70, 3;
	@%p35 bra 	$L__BB0_37;
$L__BB0_35:
	setp.eq.s64 	%p36, %rd101, %rd26;
	@%p36 bra 	$L__BB0_38;
	ld.global.u32 	%r71, [%rd20+4];
	sub.s32 	%r72, %r9, %r71;
	setp.lt.s32 	%p37, %r72, 4;
	@%p37 bra 	$L__BB0_38;
$L__BB0_37:
	mov.b32 	%r73, -1;
	st.global.u32 	[%rd25], %r73;
	ld.global.u64 	%rd102, [%rd3];
$L__BB0_38:
	cvt.s64.s32 	%rd32, %r8;
	ld.global.u32 	%r10, [%rd20+4];
	or.b64  	%rd88, %rd32, %rd102;
	and.b64  	%rd89, %rd88, -4294967296;
	setp.ne.s64 	%p38, %rd89, 0;
	@%p38 bra 	$L__BB0_40;
	cvt.u32.u64 	%r74, %rd102;
	cvt.u32.u64 	%r75, %rd32;
	div.u32 	%r76, %r75, %r74;
	cvt.u64.u32 	%rd103, %r76;
	bra.uni 	$L__BB0_41;
$L__BB0_40:
	div.s64 	%rd103, %rd32, %rd102;
$L__BB0_41:
	setp.eq.s64 	%p39, %rd103, 0;
	@%p39 bra 	$L__BB0_43;
	sub.s64 	%rd90, %rd19, %rd102;
	shl.b64 	%rd91, %rd90, 2;
	add.s64 	%rd92, %rd2, %rd91;
	ld.global.u32 	%r77, [%rd92+4];
	sub.s32 	%r78, %r10, %r77;
	setp.gt.s32 	%p40, %r78, 3;
	@%p40 bra 	$L__BB0_52;
$L__BB0_43:
	add.s64 	%rd36, %rd102, -1;
	setp.eq.s64 	%p41, %rd103, %rd36;
	@%p41 bra 	$L__BB0_45;
	shl.b64 	%rd93, %rd102, 2;
	add.s64 	%rd94, %rd20, %rd93;
	ld.global.u32 	%r79, [%rd94+4];
	sub.s32 	%r80, %r10, %r79;
	setp.gt.s32 	%p42, %r80, 3;
	@%p42 bra 	$L__BB0_52;
$L__BB0_45:
	setp.ne.s64 	%p43, %rd89, 0;
	@%p43 bra 	$L__BB0_47;
	cvt.u32.u64 	%r81, %rd102;
	cvt.u32.u64 	%r82, %rd32;
	rem.u32 	%r83, %r82, %r81;
	cvt.u64.u32 	%rd104, %r83;
	bra.uni 	$L__BB0_48;
$L__BB0_47:
	rem.s64 	%rd104, %rd32, %rd102;
$L__BB0_48:
	setp.eq.s64 	%p44, %rd104, 0;
	@%p44 bra 	$L__BB0_50;
	ld.global.u32 	%r84, [%rd20];
	sub.s32 	%r85, %r10, %r84;
	setp.gt.s32 	%p45, %r85, 3;
	@%p45 bra 	$L__BB0_52;
$L__BB0_50:
	setp.eq.s64 	%p46, %rd104, %rd36;
	@%p46 bra 	$L__BB0_53;
	ld.global.u32 	%r86, [%rd20+8];
	sub.s32 	%r87, %r10, %r86;
	setp.lt.s32 	%p47, %r87, 4;
	@%p47 bra 	$L__BB0_53;
$L__BB0_52:
	mov.b32 	%r88, -1;
	st.global.u32 	[%rd25+4], %r88;
$L__BB0_53:
	add.s32 	%r91, %r8, 2;
	add.s32 	%r89, %r8, 1;
	setp.lt.s32 	%p48, %r89, %r3;
	@%p48 bra 	$L__BB0_23;
	bra.uni 	$L__BB0_70;
$L__BB0_54:
	mov.u32 	%r15, %tid.x;
	mov.u32 	%r16, %ctaid.x;
	mad.lo.s32 	%r17, %r16, %r1, %r15;
	cvt.s64.s32 	%rd40, %r17;
	setp.le.s64 	%p2, %rd6, %rd40;
	@%p2 bra 	$L__BB0_70;
	shl.b64 	%rd52, %rd40, 2;
	add.s64 	%rd41, %rd2, %rd52;
	ld.global.u32 	%r12, [%rd41];
	or.b64  	%rd53, %rd40, %rd5;
	and.b64  	%rd54, %rd53, -4294967296;
	setp.ne.s64 	%p3, %rd54, 0;
	@%p3 bra 	$L__BB0_57;
	cvt.u32.u64 	%r18, %rd5;
	cvt.u32.u64 	%r19, %rd40;
	div.u32 	%r20, %r19, %r18;
	cvt.u64.u32 	%rd105, %r20;
	bra.uni 	$L__BB0_58;
$L__BB0_57:
	div.s64 	%rd105, %rd40, %rd5;
$L__BB0_58:
	setp.eq.s64 	%p4, %rd105, 0;
	@%p4 bra 	$L__BB0_60;
	sub.s64 	%rd55, %rd40, %rd5;
	shl.b64 	%rd56, %rd55, 2;
	add.s64 	%rd57, %rd2, %rd56;
	ld.global.u32 	%r21, [%rd57];
	sub.s32 	%r22, %r12, %r21;
	setp.gt.s32 	%p5, %r22, 3;
	@%p5 bra 	$L__BB0_69;
$L__BB0_60:
	add.s64 	%rd45, %rd5, -1;
	setp.eq.s64 	%p6, %rd105, %rd45;
	@%p6 bra 	$L__BB0_62;
	shl.b64 	%rd58, %rd5, 2;
	add.s64 	%rd59, %rd41, %rd58;
	ld.global.u32 	%r23, [%rd59];
	sub.s32 	%r24, %r12, %r23;
	setp.gt.s32 	%p7, %r24, 3;
	@%p7 bra 	$L__BB0_69;
$L__BB0_62:
	setp.ne.s64 	%p8, %rd54, 0;
	@%p8 bra 	$L__BB0_64;
	cvt.u32.u64 	%r25, %rd5;
	cvt.u32.u64 	%r26, %rd40;
	rem.u32 	%r27, %r26, %r25;
	cvt.u64.u32 	%rd106, %r27;
	bra.uni 	$L__BB0_65;
$L__BB0_64:
	rem.s64 	%rd106, %rd40, %rd5;
$L__BB0_65:
	setp.eq.s64 	%p9, %rd106, 0;
	@%p9 bra 	$L__BB0_67;
	ld.global.u32 	%r28, [%rd41+-4];
	sub.s32 	%r29, %r12, %r28;
	setp.gt.s32 	%p10, %r29, 3;
	@%p10 bra 	$L__BB0_69;
$L__BB0_67:
	setp.eq.s64 	%p11, %rd106, %rd45;
	@%p11 bra 	$L__BB0_70;
	ld.global.u32 	%r30, [%rd41+4];
	sub.s32 	%r31, %r12, %r30;
	setp.lt.s32 	%p12, %r31, 4;
	@%p12 bra 	$L__BB0_70;
$L__BB0_69:
	add.s64 	%rd63, %rd1, %rd52;
	mov.b32 	%r32, -1;
	st.global.u32 	[%rd63], %r32;
$L__BB0_70:
	ret;

}


// ===== COMPILED SASS (sm_100) =====

	.target	sm_100

	.elftype	@"ET_EXEC"


//--------------------- .note.nv.tkinfo           --------------------------
	.section	.note.nv.tkinfo,"",@"SHT_NOTE"
	.sectionflags	@"SHF_NOTE_NV_TKINFO"
	.tkinfo
        /*0018*/ 	.word	0x00000002
        /*0030*/ 	.string	""
        /*0030*/ 	.string	"ptxas"
        /*0030*/ 	.string	"Cuda compilation tools, release 13.0, V13.0.88"
        /*0030*/ 	.string	"Build cuda_13.0.r13.0/compiler.36424714_0"
        /*0030*/ 	.string	"-arch sm_100 -m 64 "



//--------------------- .note.nv.cuinfo           --------------------------
	.section	.note.nv.cuinfo,"",@"SHT_NOTE"
	.sectionflags	@"SHF_NOTE_NV_CUINFO"
        /*0018*/ 	.short	0x0002
        /*001a*/ 	.short	0x0064
        /*001c*/ 	.short	0x0082
	.zero		2


//--------------------- .nv.info                  --------------------------
	.section	.nv.info,"",@"SHT_CUDA_INFO"
	.align	4


	//----- nvinfo : EIATTR_REGCOUNT
	.align		4
        /*0000*/ 	.byte	0x04, 0x2f
        /*0002*/ 	.short	(.L_1 - .L_0)
	.align		4
.L_0:
        /*0004*/ 	.word	index@(_Z6markupPiS_Pl)
        /*0008*/ 	.word	0x0000001e


	//----- nvinfo : EIATTR_FRAME_SIZE
	.align		4
.L_1:
        /*000c*/ 	.byte	0x04, 0x11
        /*000e*/ 	.short	(.L_3 - .L_2)
	.align		4
.L_2:
        /*0010*/ 	.word	index@($__internal_2_$__cuda_sm20_rem_s64)
        /*0014*/ 	.word	0x00000000


	//----- nvinfo : EIATTR_FRAME_SIZE
	.align		4
.L_3:
        /*0018*/ 	.byte	0x04, 0x11
        /*001a*/ 	.short	(.L_5 - .L_4)
	.align		4
.L_4:
        /*001c*/ 	.word	index@($__internal_1_$__cuda_sm20_div_u64)
        /*0020*/ 	.word	0x00000000


	//----- nvinfo : EIATTR_FRAME_SIZE
	.align		4
.L_5:
        /*0024*/ 	.byte	0x04, 0x11
        /*0026*/ 	.short	(.L_7 - .L_6)
	.align		4
.L_6:
        /*0028*/ 	.word	index@($__internal_0_$__cuda_sm20_div_s64)
        /*002c*/ 	.word	0x00000000


	//----- nvinfo : EIATTR_FRAME_SIZE
	.align		4
.L_7:
        /*0030*/ 	.byte	0x04, 0x11
        /*0032*/ 	.short	(.L_9 - .L_8)
	.align		4
.L_8:
        /*0034*/ 	.word	index@(_Z6markupPiS_Pl)
        /*0038*/ 	.word	0x00000000


	//----- nvinfo : EIATTR_MIN_STACK_SIZE
	.align		4
.L_9:
        /*003c*/ 	.byte	0x04, 0x12
        /*003e*/ 	.short	(.L_11 - .L_10)
	.align		4
.L_10:
        /*0040*/ 	.word	index@(_Z6markupPiS_Pl)
        /*0044*/ 	.word	0x00000000
.L_11:


//--------------------- .nv.compat                --------------------------
	.section	.nv.compat,"",@"SHT_CUDA_COMPAT_INFO"
	.align	4
        /*0000*/ 	.byte	0x02, 0x09, 0x00, 0x00, 0x02, 0x02, 0x01, 0x00, 0x02, 0x05, 0x05, 0x00, 0x03, 0x07, 0x01, 0x01
        /*0010*/ 	.byte	0x02, 0x03, 0x00, 0x00, 0x02, 0x06, 0x01, 0x00, 0x04, 0x0b, 0x08, 0x00, 0x09, 0x00, 0x00, 0x00
        /*0020*/ 	.byte	0x00, 0x00, 0x00, 0x00


//--------------------- .nv.info._Z6markupPiS_Pl  --------------------------
	.section	.nv.info._Z6markupPiS_Pl,"",@"SHT_CUDA_INFO"
	.sectionflags	@""
	.align	4


	//----- nvinfo : EIATTR_CUDA_API_VERSION
	.align		4
        /*0000*/ 	.byte	0x04, 0x37
        /*0002*/ 	.short	(.L_13 - .L_12)
.L_12:
        /*0004*/ 	.word	0x00000082


	//----- nvinfo : EIATTR_KPARAM_INFO
	.align		4
.L_13:
        /*0008*/ 	.byte	0x04, 0x17
        /*000a*/ 	.short	(.L_15 - .L_14)
.L_14:
        /*000c*/ 	.word	0x00000000
        /*0010*/ 	.short	0x0002
        /*0012*/ 	.short	0x0010
        /*0014*/ 	.byte	0x00, 0xf5, 0x21, 0x00


	//----- nvinfo : EIATTR_KPARAM_INFO
	.align		4
.L_15:
        /*0018*/ 	.byte	0x04, 0x17
        /*001a*/ 	.short	(.L_17 - .L_16)
.L_16:
        /*001c*/ 	.word	0x00000000
        /*0020*/ 	.short	0x0001
        /*0022*/ 	.short	0x0008
        /*0024*/ 	.byte	0x00, 0xf5, 0x21, 0x00


	//----- nvinfo : EIATTR_KPARAM_INFO
	.align		4
.L_17:
        /*0028*/ 	.byte	0x04, 0x17
        /*002a*/ 	.short	(.L_19 - .L_18)
.L_18:
        /*002c*/ 	.word	0x00000000
        /*0030*/ 	.short	0x0000
        /*0032*/ 	.short	0x0000
        /*0034*/ 	.byte	0x00, 0xf5, 0x21, 0x00


	//----- nvinfo : EIATTR_SPARSE_MMA_MASK
	.align		4
.L_19:
        /*0038*/ 	.byte	0x03, 0x50
        /*003a*/ 	.short	0x0000


	//----- nvinfo : EIATTR_MAXREG_COUNT
	.align		4
        /*003c*/ 	.byte	0x03, 0x1b
        /*003e*/ 	.short	0x00ff


	//----- nvinfo : EIATTR_MERCURY_ISA_VERSION
	.align		4
        /*0040*/ 	.byte	0x03, 0x5f
        /*0042*/ 	.short	0x0101


	//----- nvinfo : EIATTR_VRC_CTA_INIT_COUNT
	.align		4
        /*0044*/ 	.byte	0x02, 0x4a
	.zero		1
	.zero		1


	//----- nvinfo : EIATTR_EXIT_INSTR_OFFSETS
	.align		4
        /*0048*/ 	.byte	0x04, 0x1c
        /*004a*/ 	.short	(.L_21 - .L_20)


	//   ....[0]....
.L_20:
        /*004c*/ 	.word	0x00000290


	//   ....[1]....
        /*0050*/ 	.word	0x00000a90


	//   ....[2]....
        /*0054*/ 	.word	0x00001890


	//   ....[3]....
        /*0058*/ 	.word	0x00001900


	//   ....[4]....
        /*005c*/ 	.word	0x00001fe0


	//   ....[5]....
        /*0060*/ 	.word	0x00002020


	//   ....[6]....
        /*0064*/ 	.word	0x000020a0


	//----- nvinfo : EIATTR_CRS_STACK_SIZE
	.align		4
.L_21:
        /*0068*/ 	.byte	0x04, 0x1e
        /*006a*/ 	.short	(.L_23 - .L_22)
.L_22:
        /*006c*/ 	.word	0x00000000


	//----- nvinfo : EIATTR_CBANK_PARAM_SIZE
	.align		4
.L_23:
        /*0070*/ 	.byte	0x03, 0x19
        /*0072*/ 	.short	0x0018


	//----- nvinfo : EIATTR_PARAM_CBANK
	.align		4
        /*0074*/ 	.byte	0x04, 0x0a
        /*0076*/ 	.short	(.L_25 - .L_24)
	.align		4
.L_24:
        /*0078*/ 	.word	index@(.nv.constant0._Z6markupPiS_Pl)
        /*007c*/ 	.short	0x0380
        /*007e*/ 	.short	0x0018


	//----- nvinfo : EIATTR_SW_WAR
	.align		4
.L_25:
        /*0080*/ 	.byte	0x04, 0x36
        /*0082*/ 	.short	(.L_27 - .L_26)
.L_26:
        /*0084*/ 	.word	0x00000008
.L_27:


//--------------------- .nv.callgraph             --------------------------
	.section	.nv.callgraph,"",@"SHT_CUDA_CALLGRAPH"
	.align	4
	.sectionentsize	8
	.align		4
        /*0000*/ 	.word	0x00000000
	.align		4
        /*0004*/ 	.word	0xffffffff
	.align		4
        /*0008*/ 	.word	0x00000000
	.align		4
        /*000c*/ 	.word	0xfffffffe
	.align		4
        /*0010*/ 	.word	0x00000000
	.align		4
        /*0014*/ 	.word	0xfffffffd
	.align		4
        /*0018*/ 	.word	0x00000000
	.align		4
        /*001c*/ 	.word	0xfffffffc


//--------------------- .text._Z6markupPiS_Pl     --------------------------
	.section	.text._Z6markupPiS_Pl,"ax",@progbits
	.align	128
        .global         _Z6markupPiS_Pl
        .type           _Z6markupPiS_Pl,@function
        .size           _Z6markupPiS_Pl,(.L_x_60 - _Z6markupPiS_Pl)
        .other          _Z6markupPiS_Pl,@"STO_CUDA_ENTRY STV_DEFAULT"
_Z6markupPiS_Pl:
.text._Z6markupPiS_Pl:
[----:B------:R-:W-:Y:S08]  /*0000*/  LDC R1, c[0x0][0x37c] ;  /* 0x0000df00ff017b82 */ /* 0x000ff00000000800 */
[----:B------:R-:W0:Y:S01]  /*0010*/  LDC.64 R8, c[0x0][0x390] ;  /* 0x0000e400ff087b82 */ /* 0x000e220000000a00 */
[----:B------:R-:W0:Y:S02]  /*0020*/  LDCU.64 UR6, c[0x0][0x358] ;  /* 0x00006b00ff0677ac */ /* 0x000e240008000a00 */
[----:B0-----:R-:W2:Y:S01]  /*0030*/  LDG.E.64 R8, desc[UR6][R8.64] ;  /* 0x0000000608087981 */ /* 0x001ea2000c1e1b00 */
[----:B------:R-:W0:Y:S01]  /*0040*/  LDCU UR4, c[0x0][0x370] ;  /* 0x00006e00ff0477ac */ /* 0x000e220008000800 */
[----:B------:R-:W0:Y:S02]  /*0050*/  LDCU UR8, c[0x0][0x360] ;  /* 0x00006c00ff0877ac */ /* 0x000e240008000800 */
[----:B0-----:R-:W-:Y:S01]  /*0060*/  UIMAD UR4, UR4, UR8, URZ ;  /* 0x00000008040472a4 */ /* 0x001fe2000f8e02ff */
[----:B--2---:R-:W-:-:S02]  /*0070*/  IMAD R0, R9, R8, RZ ;  /* 0x0000000809007224 */ /* 0x004fc400078e02ff */
[----:B------:R-:W-:-:S04]  /*0080*/  IMAD.WIDE.U32 R2, R8, R8, RZ ;  /* 0x0000000808027225 */ /* 0x000fc800078e00ff */
[----:B------:R-:W-:Y:S01]  /*0090*/  IMAD R5, R8, R9, R0 ;  /* 0x0000000908057224 */ /* 0x000fe200078e0200 */
[----:B------:R-:W-:-:S03]  /*00a0*/  ISETP.GT.U32.AND P0, PT, R2, UR4, PT ;  /* 0x0000000402007c0c */ /* 0x000fc6000bf04070 */
[----:B------:R-:W-:-:S05]  /*00b0*/  IMAD.IADD R5, R3, 0x1, R5 ;  /* 0x0000000103057824 */ /* 0x000fca00078e0205 */
[----:B------:R-:W-:-:S13]  /*00c0*/  ISETP.GT.U32.AND.EX P0, PT, R5, RZ, PT, P0 ;  /* 0x000000ff0500720c */ /* 0x000fda0003f04100 */
[----:B------:R-:W-:Y:S05]  /*00d0*/  @!P0 BRA `(.L_x_0) ;  /* 0x0000001400f08947 */ /* 0x000fea0003800000 */
[----:B------:R-:W-:-:S13]  /*00e0*/  LOP3.LUT P0, RZ, R5, 0x7fffffff, RZ, 0xc0, !PT ;  /* 0x7fffffff05ff7812 */ /* 0x000fda000780c0ff */
[----:B------:R-:W-:Y:S05]  /*00f0*/  @P0 BRA `(.L_x_1) ;  /* 0x00000000004c0947 */ /* 0x000fea0003800000 */
[----:B------:R-:W0:Y:S01]  /*0100*/  I2F.U32.RP R0, UR4 ;  /* 0x0000000400007d06 */ /* 0x000e220008209000 */
[----:B------:R-:W-:Y:S01]  /*0110*/  IMAD R3, RZ, RZ, -UR4 ;  /* 0x80000004ff037e24 */ /* 0x000fe2000f8e02ff */
[----:B------:R-:W-:-:S06]  /*0120*/  ISETP.NE.U32.AND P2, PT, RZ, UR4, PT ;  /* 0x00000004ff007c0c */ /* 0x000fcc000bf45070 */
[----:B0-----:R-:W0:Y:S02]  /*0130*/  MUFU.RCP R0, R0 ;  /* 0x0000000000007308 */ /* 0x001e240000001000 */
[----:B0-----:R-:W-:-:S06]  /*0140*/  VIADD R4, R0, 0xffffffe ;  /* 0x0ffffffe00047836 */ /* 0x001fcc0000000000 */
[----:B------:R0:W1:Y:S02]  /*0150*/  F2I.FTZ.U32.TRUNC.NTZ R5, R4 ;  /* 0x0000000400057305 */ /* 0x000064000021f000 */
[----:B0-----:R-:W-:Y:S02]  /*0160*/  IMAD.MOV.U32 R4, RZ, RZ, RZ ;  /* 0x000000ffff047224 */ /* 0x001fe400078e00ff */
[----:B-1----:R-:W-:-:S04]  /*0170*/  IMAD R3, R3, R5, RZ ;  /* 0x0000000503037224 */ /* 0x002fc800078e02ff */
[----:B------:R-:W-:-:S06]  /*0180*/  IMAD.HI.U32 R5, R5, R3, R4 ;  /* 0x0000000305057227 */ /* 0x000fcc00078e0004 */
[----:B------:R-:W-:-:S04]  /*0190*/  IMAD.HI.U32 R5, R5, R2, RZ ;  /* 0x0000000205057227 */ /* 0x000fc800078e00ff */
[----:B------:R-:W-:-:S04]  /*01a0*/  IMAD.MOV R3, RZ, RZ, -R5 ;  /* 0x000000ffff037224 */ /* 0x000fc800078e0a05 */
[----:B------:R-:W-:-:S05]  /*01b0*/  IMAD R2, R3, UR4, R2 ;  /* 0x0000000403027c24 */ /* 0x000fca000f8e0202 */
[----:B------:R-:W-:-:S13]  /*01c0*/  ISETP.GE.U32.AND P0, PT, R2, UR4, PT ;  /* 0x0000000402007c0c */ /* 0x000fda000bf06070 */
[----:B------:R-:W-:Y:S02]  /*01d0*/  @P0 VIADD R2, R2, -UR4 ;  /* 0x8000000402020c36 */ /* 0x000fe40008000000 */
[----:B------:R-:W-:-:S03]  /*01e0*/  @P0 VIADD R5, R5, 0x1 ;  /* 0x0000000105050836 */ /* 0x000fc60000000000 */
[----:B------:R-:W-:-:S13]  /*01f0*/  ISETP.GE.U32.AND P1, PT, R2, UR4, PT ;  /* 0x0000000402007c0c */ /* 0x000fda000bf26070 */
[----:B------:R-:W-:Y:S02]  /*0200*/  @P1 IADD3 R5, PT, PT, R5, 0x1, RZ ;  /* 0x0000000105051810 */ /* 0x000fe40007ffe0ff */
[----:B------:R-:W-:Y:S01]  /*0210*/  @!P2 LOP3.LUT R5, RZ, UR4, RZ, 0x33, !PT ;  /* 0x00000004ff05ac12 */ /* 0x000fe2000f8e33ff */
[----:B------:R-:W-:Y:S06]  /*0220*/  BRA `(.L_x_2) ;  /* 0x0000000000087947 */ /* 0x000fec0003800000 */
.L_x_1:
[----:B------:R-:W-:-:S07]  /*0230*/  MOV R0, 0x250 ;  /* 0x0000025000007802 */ /* 0x000fce0000000f00 */
[----:B------:R-:W-:Y:S05]  /*0240*/  CALL.REL.NOINC `($__internal_1_$__cuda_sm20_div_u64) ;  /* 0x0000002000e87944 */ /* 0x000fea0003c00000 */
.L_x_2:
[----:B------:R-:W0:Y:S01]  /*0250*/  S2R R0, SR_CTAID.X ;  /* 0x0000000000007919 */ /* 0x000e220000002500 */
[----:B------:R-:W-:Y:S01]  /*0260*/  ISETP.GE.AND P0, PT, R5, 0x1, PT ;  /* 0x000000010500780c */ /* 0x000fe20003f06270 */
[----:B------:R-:W0:Y:S02]  /*0270*/  S2R R3, SR_TID.X ;  /* 0x0000000000037919 */ /* 0x000e240000002100 */
[----:B0-----:R-:W-:-:S10]  /*0280*/  IMAD R0, R0, UR8, R3 ;  /* 0x0000000800007c24 */ /* 0x001fd4000f8e0203 */
[----:B------:R-:W-:Y:S05]  /*0290*/  @!P0 EXIT ;  /* 0x000000000000894d */ /* 0x000fea0003800000 */
[----:B------:R-:W-:Y:S01]  /*02a0*/  IMAD R7, R0, R5, RZ ;  /* 0x0000000500077224 */ /* 0x000fe200078e02ff */
[----:B------:R-:W-:Y:S03]  /*02b0*/  BSSY.RECONVERGENT B0, `(.L_x_3) ;  /* 0x000007b000007945 */ /* 0x000fe60003800200 */
[C---:B------:R-:W-:Y:S02]  /*02c0*/  IMAD.IADD R2, R7.reuse, 0x1, R5 ;  /* 0x0000000107027824 */ /* 0x040fe400078e0205 */
[----:B------:R-:W-:-:S05]  /*02d0*/  VIADD R14, R7, 0x1 ;  /* 0x00000001070e7836 */ /* 0x000fca0000000000 */
[----:B------:R-:W-:-:S05]  /*02e0*/  VIMNMX R0, PT, PT, R2, R14, !PT ;  /* 0x0000000e02007248 */ /* 0x000fca0007fe0100 */
[----:B------:R-:W-:-:S05]  /*02f0*/  IMAD.IADD R0, R0, 0x1, -R7 ;  /* 0x0000000100007824 */ /* 0x000fca00078e0a07 */
[----:B------:R-:W-:-:S04]  /*0300*/  LOP3.LUT R0, R0, 0x1, RZ, 0xc0, !PT ;  /* 0x0000000100007812 */ /* 0x000fc800078ec0ff */
[----:B------:R-:W-:-:S13]  /*0310*/  ISETP.NE.U32.AND P0, PT, R0, 0x1, PT ;  /* 0x000000010000780c */ /* 0x000fda0003f05070 */
[----:B------:R-:W-:Y:S05]  /*0320*/  @P0 BRA `(.L_x_4) ;  /* 0x0000000400cc0947 */ /* 0x000fea0003800000 */
[----:B------:R-:W0:Y:S02]  /*0330*/  LDC.64 R16, c[0x0][0x380] ;  /* 0x0000e000ff107b82 */ /* 0x000e240000000a00 */
[----:B0-----:R-:W-:-:S05]  /*0340*/  IMAD.WIDE R16, R7, 0x4, R16 ;  /* 0x0000000407107825 */ /* 0x001fca00078e0210 */
[----:B------:R0:W5:Y:S01]  /*0350*/  LDG.E R11, desc[UR6][R16.64] ;  /* 0x00000006100b7981 */ /* 0x000162000c1e1900 */
[--C-:B------:R-:W-:Y:S01]  /*0360*/  SHF.R.S32.HI R0, RZ, 0x1f, R7.reuse ;  /* 0x0000001fff007819 */ /* 0x100fe20000011407 */
[----:B------:R-:W-:Y:S01]  /*0370*/  BSSY.RECONVERGENT B1, `(.L_x_5) ;  /* 0x000001f000017945 */ /* 0x000fe20003800200 */
[----:B------:R-:W-:Y:S02]  /*0380*/  IMAD.MOV.U32 R15, RZ, RZ, R7 ;  /* 0x000000ffff0f7224 */ /* 0x000fe400078e0007 */
[----:B------:R-:W-:-:S04]  /*0390*/  LOP3.LUT R10, R0, R9, RZ, 0xfc, !PT ;  /* 0x00000009000a7212 */ /* 0x000fc800078efcff */
[----:B------:R-:W-:-:S13]  /*03a0*/  ISETP.NE.AND.EX P0, PT, R10, RZ, PT, !PT ;  /* 0x000000ff0a00720c */ /* 0x000fda0003f053f0 */
[----:B0-----:R-:W-:Y:S05]  /*03b0*/  @P0 BRA `(.L_x_6) ;  /* 0x0000000000500947 */ /* 0x001fea0003800000 */
[----:B------:R-:W0:Y:S01]  /*03c0*/  I2F.U32.RP R3, R8 ;  /* 0x0000000800037306 */ /* 0x000e220000209000 */
[----:B------:R-:W-:Y:S01]  /*03d0*/  IMAD.MOV R13, RZ, RZ, -R8 ;  /* 0x000000ffff0d7224 */ /* 0x000fe200078e0a08 */
[----:B------:R-:W-:-:S06]  /*03e0*/  ISETP.NE.U32.AND P2, PT, R8, RZ, PT ;  /* 0x000000ff0800720c */ /* 0x000fcc0003f45070 */
[----:B0-----:R-:W0:Y:S02]  /*03f0*/  MUFU.RCP R3, R3 ;  /* 0x0000000300037308 */ /* 0x001e240000001000 */
[----:B0-----:R-:W-:-:S06]  /*0400*/  VIADD R4, R3, 0xffffffe ;  /* 0x0ffffffe03047836 */ /* 0x001fcc0000000000 */
[----:B------:R0:W1:Y:S02]  /*0410*/  F2I.FTZ.U32.TRUNC.NTZ R5, R4 ;  /* 0x0000000400057305 */ /* 0x000064000021f000 */
[----:B0-----:R-:W-:Y:S02]  /*0420*/  IMAD.MOV.U32 R4, RZ, RZ, RZ ;  /* 0x000000ffff047224 */ /* 0x001fe400078e00ff */
[----:B-1----:R-:W-:-:S04]  /*0430*/  IMAD R13, R13, R5, RZ ;  /* 0x000000050d0d7224 */ /* 0x002fc800078e02ff */
[----:B------:R-:W-:-:S06]  /*0440*/  IMAD.HI.U32 R6, R5, R13, R4 ;  /* 0x0000000d05067227 */ /* 0x000fcc00078e0004 */
[----:B------:R-:W-:-:S05]  /*0450*/  IMAD.HI.U32 R4, R6, R7, RZ ;  /* 0x0000000706047227 */ /* 0x000fca00078e00ff */
[----:B------:R-:W-:-:S05]  /*0460*/  IADD3 R5, PT, PT, -R4, RZ, RZ ;  /* 0x000000ff04057210 */ /* 0x000fca0007ffe1ff */
[----:B------:R-:W-:-:S05]  /*0470*/  IMAD R5, R8, R5, R7 ;  /* 0x0000000508057224 */ /* 0x000fca00078e0207 */
[----:B------:R-:W-:-:S13]  /*0480*/  ISETP.GE.U32.AND P0, PT, R5, R8, PT ;  /* 0x000000080500720c */ /* 0x000fda0003f06070 */
[----:B------:R-:W-:Y:S02]  /*0490*/  @P0 IMAD.IADD R5, R5, 0x1, -R8 ;  /* 0x0000000105050824 */ /* 0x000fe400078e0a08 */
[----:B------:R-:W-:-:S03]  /*04a0*/  @P0 VIADD R4, R4, 0x1 ;  /* 0x0000000104040836 */ /* 0x000fc60000000000 */
[----:B------:R-:W-:Y:S01]  /*04b0*/  ISETP.GE.U32.AND P1, PT, R5, R8, PT ;  /* 0x000000080500720c */ /* 0x000fe20003f26070 */
[----:B------:R-:W-:-:S12]  /*04c0*/  IMAD.MOV.U32 R5, RZ, RZ, RZ ;  /* 0x000000ffff057224 */ /* 0x000fd800078e00ff */
[----:B------:R-:W-:Y:S01]  /*04d0*/  @P1 VIADD R4, R4, 0x1 ;  /* 0x0000000104041836 */ /* 0x000fe20000000000 */
[----:B------:R-:W-:Y:S01]  /*04e0*/  @!P2 LOP3.LUT R4, RZ, R8, RZ, 0x33, !PT ;  /* 0x00000008ff04a212 */ /* 0x000fe200078e33ff */
[----:B------:R-:W-:Y:S06]  /*04f0*/  BRA `(.L_x_7) ;  /* 0x0000000000187947 */ /* 0x000fec0003800000 */
.L_x_6:
[----:B------:R-:W-:Y:S01]  /*0500*/  IMAD.MOV.U32 R6, RZ, RZ, R7 ;  /* 0x000000ffff067224 */ /* 0x000fe200078e0007 */
[----:B------:R-:W-:Y:S01]  /*0510*/  MOV R3, 0x550 ;  /* 0x0000055000037802 */ /* 0x000fe20000000f00 */
[----:B------:R-:W-:Y:S02]  /*0520*/  IMAD.MOV.U32 R12, RZ, RZ, R8 ;  /* 0x000000ffff0c7224 */ /* 0x000fe400078e0008 */
[----:B------:R-:W-:-:S07]  /*0530*/  IMAD.MOV.U32 R13, RZ, RZ, R9 ;  /* 0x000000ffff0d7224 */ /* 0x000fce00078e0009 */
[----:B-----5:R-:W-:Y:S05]  /*0540*/  CALL.REL.NOINC `($__internal_0_$__cuda_sm20_div_s64) ;  /* 0x0000001800d87944 */ /* 0x020fea0003c00000 */
[----:B------:R-:W-:-:S07]  /*0550*/  MOV R5, R18 ;  /* 0x0000001200057202 */ /* 0x000fce0000000f00 */
.L_x_7:
[----:B------:R-:W-:Y:S05]  /*0560*/  BSYNC.RECONVERGENT B1 ;  /* 0x0000000000017941 */ /* 0x000fea0003800200 */
.L_x_5:
[----:B------:R-:W-:Y:S01]  /*0570*/  ISETP.NE.U32.AND P0, PT, R4, RZ, PT ;  /* 0x000000ff0400720c */ /* 0x000fe20003f05070 */
[----:B------:R-:W-:Y:S03]  /*0580*/  BSSY.RELIABLE B1, `(.L_x_8) ;  /* 0x0000047000017945 */ /* 0x000fe60003800100 */
[----:B------:R-:W-:-:S13]  /*0590*/  ISETP.NE.AND.EX P0, PT, R5, RZ, PT, P0 ;  /* 0x000000ff0500720c */ /* 0x000fda0003f05300 */
[----:B------:R-:W-:Y:S05]  /*05a0*/  @!P0 BRA `(.L_x_9) ;  /* 0x0000000000248947 */ /* 0x000fea0003800000 */
[----:B------:R-:W0:Y:S01]  /*05b0*/  LDCU.64 UR4, c[0x0][0x380] ;  /* 0x00007000ff0477ac */ /* 0x000e220008000a00 */
[----:B------:R-:W-:-:S05]  /*05c0*/  IADD3 R3, P0, PT, -R8, R7, RZ ;  /* 0x0000000708037210 */ /* 0x000fca0007f1e1ff */
[----:B------:R-:W-:Y:S01]  /*05d0*/  IMAD.X R6, R0, 0x1, ~R9, P0 ;  /* 0x0000000100067824 */ /* 0x000fe200000e0e09 */
[----:B0-----:R-:W-:-:S04]  /*05e0*/  LEA R12, P0, R3, UR4, 0x2 ;  /* 0x00000004030c7c11 */ /* 0x001fc8000f8010ff */
[----:B------:R-:W-:-:S05]  /*05f0*/  LEA.HI.X R13, R3, UR5, R6, 0x2, P0 ;  /* 0x00000005030d7c11 */ /* 0x000fca00080f1406 */
[----:B------:R-:W2:Y:S02]  /*0600*/  LDG.E R12, desc[UR6][R12.64] ;  /* 0x000000060c0c7981 */ /* 0x000ea4000c1e1900 */
[----:B--2--5:R-:W-:-:S05]  /*0610*/  IMAD.IADD R3, R11, 0x1, -R12 ;  /* 0x000000010b037824 */ /* 0x024fca00078e0a0c */
[----:B------:R-:W-:-:S13]  /*0620*/  ISETP.GT.AND P0, PT, R3, 0x3, PT ;  /* 0x000000030300780c */ /* 0x000fda0003f04270 */
[----:B------:R-:W-:Y:S05]  /*0630*/  @P0 BRA `(.L_x_10) ;  /* 0x0000000000ec0947 */ /* 0x000fea0003800000 */
.L_x_9:
[----:B------:R-:W-:-:S04]  /*0640*/  IADD3 R23, P1, PT, R8, -0x1, RZ ;  /* 0xffffffff08177810 */ /* 0x000fc80007f3e0ff */
[----:B------:R-:W-:Y:S02]  /*0650*/  ISETP.NE.U32.AND P0, PT, R4, R23, PT ;  /* 0x000000170400720c */ /* 0x000fe40003f05070 */
[----:B------:R-:W-:-:S04]  /*0660*/  IADD3.X R22, PT, PT, R9, -0x1, RZ, P1, !PT ;  /* 0xffffffff09167810 */ /* 0x000fc80000ffe4ff */
[----:B------:R-:W-:-:S13]  /*0670*/  ISETP.NE.AND.EX P0, PT, R5, R22, PT, P0 ;  /* 0x000000160500720c */ /* 0x000fda0003f05300 */
[----:B------:R-:W-:Y:S05]  /*0680*/  @!P0 BRA `(.L_x_11) ;  /* 0x0000000000188947 */ /* 0x000fea0003800000 */
[----:B------:R-:W-:-:S04]  /*0690*/  LEA R4, P0, R8, R16, 0x2 ;  /* 0x0000001008047211 */ /* 0x000fc800078010ff */
[----:B------:R-:W-:-:S05]  /*06a0*/  LEA.HI.X R5, R8, R17, R9, 0x2, P0 ;  /* 0x0000001108057211 */ /* 0x000fca00000f1409 */
[----:B------:R-:W2:Y:S02]  /*06b0*/  LDG.E R4, desc[UR6][R4.64] ;  /* 0x0000000604047981 */ /* 0x000ea4000c1e1900 */
[----:B--2--5:R-:W-:-:S05]  /*06c0*/  IMAD.IADD R3, R11, 0x1, -R4 ;  /* 0x000000010b037824 */ /* 0x024fca00078e0a04 */
[----:B------:R-:W-:-:S13]  /*06d0*/  ISETP.GT.AND P0, PT, R3, 0x3, PT ;  /* 0x000000030300780c */ /* 0x000fda0003f04270 */
[----:B------:R-:W-:Y:S05]  /*06e0*/  @P0 BRA `(.L_x_10) ;  /* 0x0000000000c00947 */ /* 0x000fea0003800000 */
.L_x_11:
[----:B------:R-:W-:Y:S01]  /*06f0*/  ISETP.NE.AND.EX P0, PT, R10, RZ, PT, !PT ;  /* 0x000000ff0a00720c */ /* 0x000fe20003f053f0 */
[----:B------:R-:W-:-:S12]  /*0700*/  BSSY.RECONVERGENT B2, `(.L_x_12) ;  /* 0x000001c000027945 */ /* 0x000fd80003800200 */
[----:B------:R-:W-:Y:S05]  /*0710*/  @P0 BRA `(.L_x_13) ;  /* 0x0000000000500947 */ /* 0x000fea0003800000 */
        /* <DEDUP_REMOVED lines=8> */
[----:B------:R-:W-:-:S04]  /*07a0*/  IMAD.HI.U32 R6, R5, R9, R4 ;  /* 0x0000000905067227 */ /* 0x000fc800078e0004 */
[----:B------:R-:W-:Y:S02]  /*07b0*/  IMAD.MOV.U32 R5, RZ, RZ, RZ ;  /* 0x000000ffff057224 */ /* 0x000fe400078e00ff */
[----:B------:R-:W-:-:S04]  /*07c0*/  IMAD.HI.U32 R6, R6, R7, RZ ;  /* 0x0000000706067227 */ /* 0x000fc800078e00ff */
[----:B------:R-:W-:-:S04]  /*07d0*/  IMAD.MOV R6, RZ, RZ, -R6 ;  /* 0x000000ffff067224 */ /* 0x000fc800078e0a06 */
[----:B------:R-:W-:-:S05]  /*07e0*/  IMAD R7, R8, R6, R7 ;  /* 0x0000000608077224 */ /* 0x000fca00078e0207 */
[----:B------:R-:W-:-:S13]  /*07f0*/  ISETP.GE.U32.AND P0, PT, R7, R8, PT ;  /* 0x000000080700720c */ /* 0x000fda0003f06070 */
[----:B------:R-:W-:-:S04]  /*0800*/  @P0 IADD3 R7, PT, PT, -R8, R7, RZ ;  /* 0x0000000708070210 */ /* 0x000fc80007ffe1ff */
[----:B------:R-:W-:-:S13]  /*0810*/  ISETP.GE.U32.AND P0, PT, R7, R8, PT ;  /* 0x000000080700720c */ /* 0x000fda0003f06070 */
[----:B------:R-:W-:Y:S01]  /*0820*/  @P0 IMAD.IADD R7, R7, 0x1, -R8 ;  /* 0x0000000107070824 */ /* 0x000fe200078e0a08 */
[----:B------:R-:W-:-:S05]  /*0830*/  @!P1 LOP3.LUT R7, RZ, R8, RZ, 0x33, !PT ;  /* 0x00000008ff079212 */ /* 0x000fca00078e33ff */
[----:B------:R-:W-:Y:S01]  /*0840*/  IMAD.MOV.U32 R4, RZ, RZ, R7 ;  /* 0x000000ffff047224 */ /* 0x000fe200078e0007 */
[----:B------:R-:W-:Y:S06]  /*0850*/  BRA `(.L_x_14) ;  /* 0x0000000000187947 */ /* 0x000fec0003800000 */
.L_x_13:
[----:B------:R-:W-:Y:S01]  /*0860*/  IMAD.MOV.U32 R12, RZ, RZ, R8 ;  /* 0x000000ffff0c7224 */ /* 0x000fe200078e0008 */
[----:B------:R-:W-:Y:S01]  /*0870*/  MOV R6, 0x8b0 ;  /* 0x000008b000067802 */ /* 0x000fe20000000f00 */
[----:B------:R-:W-:Y:S02]  /*0880*/  IMAD.MOV.U32 R13, RZ, RZ, R9 ;  /* 0x000000ffff0d7224 */ /* 0x000fe400078e0009 */
[----:B------:R-:W-:-:S07]  /*0890*/  IMAD.MOV.U32 R8, RZ, RZ, R7 ;  /* 0x000000ffff087224 */ /* 0x000fce00078e0007 */
[----:B-----5:R-:W-:Y:S05]  /*08a0*/  CALL.REL.NOINC `($__internal_2_$__cuda_sm20_rem_s64) ;  /* 0x0000002000447944 */ /* 0x020fea0003c00000 */
[----:B------:R-:W-:-:S07]  /*08b0*/  IMAD.MOV.U32 R4, RZ, RZ, R3 ;  /* 0x000000ffff047224 */ /* 0x000fce00078e0003 */
.L_x_14:
[----:B------:R-:W-:Y:S05]  /*08c0*/  BSYNC.RECONVERGENT B2 ;  /* 0x0000000000027941 */ /* 0x000fea0003800200 */
.L_x_12:
[----:B------:R-:W-:-:S04]  /*08d0*/  ISETP.NE.U32.AND P0, PT, R4, RZ, PT ;  /* 0x000000ff0400720c */ /* 0x000fc80003f05070 */
[----:B------:R-:W-:-:S13]  /*08e0*/  ISETP.NE.AND.EX P0, PT, R5, RZ, PT, P0 ;  /* 0x000000ff0500720c */ /* 0x000fda0003f05300 */
[----:B------:R-:W-:Y:S05]  /*08f0*/  @!P0 BRA `(.L_x_15) ;  /* 0x0000000000108947 */ /* 0x000fea0003800000 */
[----:B------:R-:W2:Y:S02]  /*0900*/  LDG.E R6, desc[UR6][R16.64+-0x4] ;  /* 0xfffffc0610067981 */ /* 0x000ea4000c1e1900 */
[----:B--2--5:R-:W-:-:S04]  /*0910*/  IADD3 R6, PT, PT, R11, -R6, RZ ;  /* 0x800000060b067210 */ /* 0x024fc80007ffe0ff */
[----:B------:R-:W-:-:S13]  /*0920*/  ISETP.GT.AND P0, PT, R6, 0x3, PT ;  /* 0x000000030600780c */ /* 0x000fda0003f04270 */
[----:B------:R-:W-:Y:S05]  /*0930*/  @P0 BRA `(.L_x_10) ;  /* 0x00000000002c0947 */ /* 0x000fea0003800000 */
.L_x_15:
[----:B------:R-:W-:Y:S01]  /*0940*/  ISETP.NE.U32.AND P0, PT, R4, R23, PT ;  /* 0x000000170400720c */ /* 0x000fe20003f05070 */
[----:B------:R-:W-:-:S03]  /*0950*/  IMAD.MOV.U32 R7, RZ, RZ, R14 ;  /* 0x000000ffff077224 */ /* 0x000fc600078e000e */
[----:B------:R-:W-:-:S13]  /*0960*/  ISETP.NE.AND.EX P0, PT, R5, R22, PT, P0 ;  /* 0x000000160500720c */ /* 0x000fda0003f05300 */
[----:B------:R-:W-:Y:S05]  /*0970*/  @!P0 BREAK.RELIABLE B1 ;  /* 0x0000000000018942 */ /* 0x000fea0003800100 */
[----:B------:R-:W-:Y:S05]  /*0980*/  @!P0 BRA `(.L_x_4) ;  /* 0x0000000000348947 */ /* 0x000fea0003800000 */
[----:B------:R-:W2:Y:S01]  /*0990*/  LDG.E R16, desc[UR6][R16.64+0x4] ;  /* 0x0000040610107981 */ /* 0x000ea2000c1e1900 */
[----:B------:R-:W-:Y:S02]  /*09a0*/  IMAD.MOV.U32 R7, RZ, RZ, R14 ;  /* 0x000000ffff077224 */ /* 0x000fe400078e000e */
[----:B--2--5:R-:W-:-:S05]  /*09b0*/  IMAD.IADD R11, R11, 0x1, -R16 ;  /* 0x000000010b0b7824 */ /* 0x024fca00078e0a10 */
[----:B------:R-:W-:-:S13]  /*09c0*/  ISETP.GE.AND P0, PT, R11, 0x4, PT ;  /* 0x000000040b00780c */ /* 0x000fda0003f06270 */
[----:B------:R-:W-:Y:S05]  /*09d0*/  @!P0 BREAK.RELIABLE B1 ;  /* 0x0000000000018942 */ /* 0x000fea0003800100 */
[----:B------:R-:W-:Y:S05]  /*09e0*/  @!P0 BRA `(.L_x_4) ;  /* 0x00000000001c8947 */ /* 0x000fea0003800000 */
.L_x_10:
[----:B------:R-:W-:Y:S05]  /*09f0*/  BSYNC.RELIABLE B1 ;  /* 0x0000000000017941 */ /* 0x000fea0003800100 */
.L_x_8:
[----:B------:R-:W0:Y:S01]  /*0a00*/  LDCU.64 UR4, c[0x0][0x388] ;  /* 0x00007100ff0477ac */ /* 0x000e220008000a00 */
[----:B------:R-:W-:Y:S02]  /*0a10*/  IMAD.MOV.U32 R3, RZ, RZ, -0x1 ;  /* 0xffffffffff037424 */ /* 0x000fe400078e00ff */
[----:B------:R-:W-:Y:S01]  /*0a20*/  IMAD.MOV.U32 R7, RZ, RZ, R14 ;  /* 0x000000ffff077224 */ /* 0x000fe200078e000e */
[----:B0-----:R-:W-:-:S04]  /*0a30*/  LEA R4, P0, R15, UR4, 0x2 ;  /* 0x000000040f047c11 */ /* 0x001fc8000f8010ff */
[----:B------:R-:W-:-:S05]  /*0a40*/  LEA.HI.X R5, R15, UR5, R0, 0x2, P0 ;  /* 0x000000050f057c11 */ /* 0x000fca00080f1400 */
[----:B------:R0:W-:Y:S04]  /*0a50*/  STG.E desc[UR6][R4.64], R3 ;  /* 0x0000000304007986 */ /* 0x0001e8000c101906 */
.L_x_4:
[----:B------:R-:W-:Y:S05]  /*0a60*/  BSYNC.RECONVERGENT B0 ;  /* 0x0000000000007941 */ /* 0x000fea0003800200 */
.L_x_3:
[----:B------:R-:W-:Y:S05]  /*0a70*/  WARPSYNC.ALL ;  /* 0x0000000000007948 */ /* 0x000fea0003800000 */
[----:B------:R-:W-:-:S13]  /*0a80*/  ISETP.GE.AND P0, PT, R14, R2, PT ;  /* 0x000000020e00720c */ /* 0x000fda0003f06270 */
[----:B------:R-:W-:Y:S05]  /*0a90*/  @P0 EXIT ;  /* 0x000000000000094d */ /* 0x000fea0003800000 */
[----:B------:R-:W1:Y:S01]  /*0aa0*/  LDC.64 R14, c[0x0][0x380] ;  /* 0x0000e000ff0e7b82 */ /* 0x000e620000000a00 */
[----:B------:R-:W-:Y:S01]  /*0ab0*/  VIADD R7, R7, 0x1 ;  /* 0x0000000107077836 */ /* 0x000fe20000000000 */
[----:B------:R-:W2:Y:S01]  /*0ac0*/  LDCU.64 UR8, c[0x0][0x380] ;  /* 0x00007000ff0877ac */ /* 0x000ea20008000a00 */
[----:B------:R-:W3:Y:S05]  /*0ad0*/  LDCU.64 UR4, c[0x0][0x388] ;  /* 0x00007100ff0477ac */ /* 0x000eea0008000a00 */
.L_x_42:
[----:B------:R-:W4:Y:S01]  /*0ae0*/  LDC.64 R12, c[0x0][0x390] ;  /* 0x0000e400ff0c7b82 */ /* 0x000f220000000a00 */
[----:B------:R-:W-:-:S04]  /*0af0*/  VIADD R8, R7, 0xffffffff ;  /* 0xffffffff07087836 */ /* 0x000fc80000000000 */
[----:B-1----:R-:W-:-:S05]  /*0b00*/  IMAD.WIDE R22, R8, 0x4, R14 ;  /* 0x0000000408167825 */ /* 0x002fca00078e020e */
[----:B-----5:R1:W5:Y:S04]  /*0b10*/  LDG.E R10, desc[UR6][R22.64] ;  /* 0x00000006160a7981 */ /* 0x020368000c1e1900 */
[----:B----4-:R-:W4:Y:S01]  /*0b20*/  LDG.E.64 R12, desc[UR6][R12.64] ;  /* 0x000000060c0c7981 */ /* 0x010f22000c1e1b00 */
[----:B------:R-:W-:Y:S01]  /*0b30*/  SHF.R.S32.HI R9, RZ, 0x1f, R8 ;  /* 0x0000001fff097819 */ /* 0x000fe20000011408 */
[----:B------:R-:W-:Y:S03]  /*0b40*/  BSSY.RECONVERGENT B0, `(.L_x_16) ;  /* 0x000001d000007945 */ /* 0x000fe60003800200 */
[----:B----4-:R-:W-:-:S04]  /*0b50*/  LOP3.LUT R11, R9, R13, RZ, 0xfc, !PT ;  /* 0x0000000d090b7212 */ /* 0x010fc800078efcff */
[----:B------:R-:W-:-:S13]  /*0b60*/  ISETP.NE.AND.EX P0, PT, R11, RZ, PT, !PT ;  /* 0x000000ff0b00720c */ /* 0x000fda0003f053f0 */
[----:B-1----:R-:W-:Y:S05]  /*0b70*/  @P0 BRA `(.L_x_17) ;  /* 0x0000000000500947 */ /* 0x002fea0003800000 */
[----:B------:R-:W1:Y:S01]  /*0b80*/  I2F.U32.RP R0, R12 ;  /* 0x0000000c00007306 */ /* 0x000e620000209000 */
[----:B------:R-:W-:-:S07]  /*0b90*/  ISETP.NE.U32.AND P2, PT, R12, RZ, PT ;  /* 0x000000ff0c00720c */ /* 0x000fce0003f45070 */
[----:B-1----:R-:W0:Y:S02]  /*0ba0*/  MUFU.RCP R0, R0 ;  /* 0x0000000000007308 */ /* 0x002e240000001000 */
[----:B0-----:R-:W-:-:S06]  /*0bb0*/  IADD3 R4, PT, PT, R0, 0xffffffe, RZ ;  /* 0x0ffffffe00047810 */ /* 0x001fcc0007ffe0ff */
[----:B------:R0:W1:Y:S02]  /*0bc0*/  F2I.FTZ.U32.TRUNC.NTZ R5, R4 ;  /* 0x0000000400057305 */ /* 0x000064000021f000 */
[----:B0-----:R-:W-:Y:S02]  /*0bd0*/  IMAD.MOV.U32 R4, RZ, RZ, RZ ;  /* 0x000000ffff047224 */ /* 0x001fe400078e00ff */
[----:B-1----:R-:W-:-:S04]  /*0be0*/  IMAD.MOV R3, RZ, RZ, -R5 ;  /* 0x000000ffff037224 */ /* 0x002fc800078e0a05 */
[----:B------:R-:W-:-:S04]  /*0bf0*/  IMAD R3, R3, R12, RZ ;  /* 0x0000000c03037224 */ /* 0x000fc800078e02ff */
[----:B------:R-:W-:-:S06]  /*0c00*/  IMAD.HI.U32 R5, R5, R3, R4 ;  /* 0x0000000305057227 */ /* 0x000fcc00078e0004 */
[----:B------:R-:W-:-:S04]  /*0c10*/  IMAD.HI.U32 R4, R5, R8, RZ ;  /* 0x0000000805047227 */ /* 0x000fc800078e00ff */
[----:B------:R-:W-:Y:S02]  /*0c20*/  IMAD.MOV R3, RZ, RZ, -R4 ;  /* 0x000000ffff037224 */ /* 0x000fe400078e0a04 */
[----:B------:R-:W-:Y:S02]  /*0c30*/  IMAD.MOV.U32 R5, RZ, RZ, RZ ;  /* 0x000000ffff057224 */ /* 0x000fe400078e00ff */
[----:B------:R-:W-:-:S05]  /*0c40*/  IMAD R3, R12, R3, R8 ;  /* 0x000000030c037224 */ /* 0x000fca00078e0208 */
[----:B------:R-:W-:-:S13]  /*0c50*/  ISETP.GE.U32.AND P0, PT, R3, R12, PT ;  /* 0x0000000c0300720c */ /* 0x000fda0003f06070 */
[----:B------:R-:W-:Y:S02]  /*0c60*/  @P0 IMAD.IADD R3, R3, 0x1, -R12 ;  /* 0x0000000103030824 */ /* 0x000fe400078e0a0c */
[----:B------:R-:W-:-:S03]  /*0c70*/  @P0 VIADD R4, R4, 0x1 ;  /* 0x0000000104040836 */ /* 0x000fc60000000000 */
[----:B------:R-:W-:-:S13]  /*0c80*/  ISETP.GE.U32.AND P1, PT, R3, R12, PT ;  /* 0x0000000c0300720c */ /* 0x000fda0003f26070 */
[----:B------:R-:W-:Y:S01]  /*0c90*/  @P1 VIADD R4, R4, 0x1 ;  /* 0x0000000104041836 */ /* 0x000fe20000000000 */
[----:B------:R-:W-:Y:S01]  /*0ca0*/  @!P2 LOP3.LUT R4, RZ, R12, RZ, 0x33, !PT ;  /* 0x0000000cff04a212 */ /* 0x000fe200078e33ff */
[----:B------:R-:W-:Y:S06]  /*0cb0*/  BRA `(.L_x_18) ;  /* 0x0000000000147947 */ /* 0x000fec0003800000 */
.L_x_17:
[----:B------:R-:W-:Y:S01]  /*0cc0*/  MOV R6, R8 ;  /* 0x0000000800067202 */ /* 0x000fe20000000f00 */
[----:B------:R-:W-:Y:S01]  /*0cd0*/  IMAD.MOV.U32 R0, RZ, RZ, R9 ;  /* 0x000000ffff007224 */ /* 0x000fe200078e0009 */
[----:B0-----:R-:W-:-:S07]  /*0ce0*/  MOV R3, 0xd00 ;  /* 0x00000d0000037802 */ /* 0x001fce0000000f00 */
[----:B--23-5:R-:W-:Y:S05]  /*0cf0*/  CALL.REL.NOINC `($__internal_0_$__cuda_sm20_div_s64) ;  /* 0x0000001000ec7944 */ /* 0x02cfea0003c00000 */
[----:B------:R-:W-:-:S07]  /*0d00*/  IMAD.MOV.U32 R5, RZ, RZ, R18 ;  /* 0x000000ffff057224 */ /* 0x000fce00078e0012 */
.L_x_18:
[----:B--23--:R-:W-:Y:S05]  /*0d10*/  BSYNC.RECONVERGENT B0 ;  /* 0x0000000000007941 */ /* 0x00cfea0003800200 */
.L_x_16:
[----:B------:R-:W-:Y:S01]  /*0d20*/  ISETP.NE.U32.AND P0, PT, R4, RZ, PT ;  /* 0x000000ff0400720c */ /* 0x000fe20003f05070 */
[----:B------:R-:W-:Y:S01]  /*0d30*/  BSSY.RECONVERGENT B0, `(.L_x_19) ;  /* 0x000004a000007945 */ /* 0x000fe20003800200 */
[----:B------:R-:W-:-:S03]  /*0d40*/  LEA R16, P1, R8, UR4, 0x2 ;  /* 0x0000000408107c11 */ /* 0x000fc6000f8210ff */
[----:B------:R-:W-:Y:S01]  /*0d50*/  BSSY.RELIABLE B1, `(.L_x_20) ;  /* 0x0000043000017945 */ /* 0x000fe20003800100 */
[----:B------:R-:W-:Y:S02]  /*0d60*/  ISETP.NE.AND.EX P0, PT, R5, RZ, PT, P0 ;  /* 0x000000ff0500720c */ /* 0x000fe40003f05300 */
[----:B------:R-:W-:-:S11]  /*0d70*/  LEA.HI.X R17, R8, UR5, R9, 0x2, P1 ;  /* 0x0000000508117c11 */ /* 0x000fd600088f1409 */
[----:B------:R-:W-:Y:S05]  /*0d80*/  @!P0 BRA `(.L_x_21) ;  /* 0x0000000000208947 */ /* 0x000fea0003800000 */
[----:B------:R-:W-:-:S05]  /*0d90*/  IADD3 R0, P0, PT, R8, -R12, RZ ;  /* 0x8000000c08007210 */ /* 0x000fca0007f1e0ff */
[----:B------:R-:W-:Y:S01]  /*0da0*/  IMAD.X R3, R9, 0x1, ~R13, P0 ;  /* 0x0000000109037824 */ /* 0x000fe200000e0e0d */
[----:B------:R-:W-:-:S04]  /*0db0*/  LEA R18, P0, R0, UR8, 0x2 ;  /* 0x0000000800127c11 */ /* 0x000fc8000f8010ff */
[----:B------:R-:W-:-:S06]  /*0dc0*/  LEA.HI.X R19, R0, UR9, R3, 0x2, P0 ;  /* 0x0000000900137c11 */ /* 0x000fcc00080f1403 */
[----:B------:R-:W2:Y:S02]  /*0dd0*/  LDG.E R19, desc[UR6][R18.64] ;  /* 0x0000000612137981 */ /* 0x000ea4000c1e1900 */
[----:B--2--5:R-:W-:-:S05]  /*0de0*/  IMAD.IADD R0, R10, 0x1, -R19 ;  /* 0x000000010a007824 */ /* 0x024fca00078e0a13 */
[----:B------:R-:W-:-:S13]  /*0df0*/  ISETP.GT.AND P0, PT, R0, 0x3, PT ;  /* 0x000000030000780c */ /* 0x000fda0003f04270 */
[----:B------:R-:W-:Y:S05]  /*0e00*/  @P0 BRA `(.L_x_22) ;  /* 0x0000000000dc0947 */ /* 0x000fea0003800000 */
.L_x_21:
[----:B------:R-:W-:-:S04]  /*0e10*/  IADD3 R25, P1, PT, R12, -0x1, RZ ;  /* 0xffffffff0c197810 */ /* 0x000fc80007f3e0ff */
[----:B------:R-:W-:Y:S02]  /*0e20*/  ISETP.NE.U32.AND P0, PT, R4, R25, PT ;  /* 0x000000190400720c */ /* 0x000fe40003f05070 */
[----:B------:R-:W-:-:S04]  /*0e30*/  IADD3.X R24, PT, PT, R13, -0x1, RZ, P1, !PT ;  /* 0xffffffff0d187810 */ /* 0x000fc80000ffe4ff */
[----:B------:R-:W-:-:S13]  /*0e40*/  ISETP.NE.AND.EX P0, PT, R5, R24, PT, P0 ;  /* 0x000000180500720c */ /* 0x000fda0003f05300 */
[----:B------:R-:W-:Y:S05]  /*0e50*/  @!P0 BRA `(.L_x_23) ;  /* 0x0000000000188947 */ /* 0x000fea0003800000 */
[----:B------:R-:W-:-:S04]  /*0e60*/  LEA R4, P0, R12, R22, 0x2 ;  /* 0x000000160c047211 */ /* 0x000fc800078010ff */
[----:B------:R-:W-:-:S06]  /*0e70*/  LEA.HI.X R5, R12, R23, R13, 0x2, P0 ;  /* 0x000000170c057211 */ /* 0x000fcc00000f140d */
[----:B------:R-:W2:Y:S02]  /*0e80*/  LDG.E R5, desc[UR6][R4.64] ;  /* 0x0000000604057981 */ /* 0x000ea4000c1e1900 */
[----:B--2--5:R-:W-:-:S05]  /*0e90*/  IMAD.IADD R0, R10, 0x1, -R5 ;  /* 0x000000010a007824 */ /* 0x024fca00078e0a05 */
[----:B------:R-:W-:-:S13]  /*0ea0*/  ISETP.GT.AND P0, PT, R0, 0x3, PT ;  /* 0x000000030000780c */ /* 0x000fda0003f04270 */
[----:B------:R-:W-:Y:S05]  /*0eb0*/  @P0 BRA `(.L_x_22) ;  /* 0x0000000000b00947 */ /* 0x000fea0003800000 */
.L_x_23:
[----:B------:R-:W-:Y:S01]  /*0ec0*/  ISETP.NE.AND.EX P0, PT, R11, RZ, PT, !PT ;  /* 0x000000ff0b00720c */ /* 0x000fe20003f053f0 */
[----:B------:R-:W-:-:S12]  /*0ed0*/  BSSY.RECONVERGENT B2, `(.L_x_24) ;  /* 0x000001a000027945 */ /* 0x000fd80003800200 */
[----:B------:R-:W-:Y:S05]  /*0ee0*/  @P0 BRA `(.L_x_25) ;  /* 0x0000000000500947 */ /* 0x000fea0003800000 */
[----:B------:R-:W0:Y:S01]  /*0ef0*/  I2F.U32.RP R0, R12 ;  /* 0x0000000c00007306 */ /* 0x000e220000209000 */
[----:B------:R-:W-:-:S07]  /*0f00*/  ISETP.NE.U32.AND P1, PT, R12, RZ, PT ;  /* 0x000000ff0c00720c */ /* 0x000fce0003f25070 */
[----:B0-----:R-:W0:Y:S02]  /*0f10*/  MUFU.RCP R0, R0 ;  /* 0x0000000000007308 */ /* 0x001e240000001000 */
[----:B0-----:R-:W-:-:S06]  /*0f20*/  VIADD R4, R0, 0xffffffe ;  /* 0x0ffffffe00047836 */ /* 0x001fcc0000000000 */
[----:B------:R0:W1:Y:S02]  /*0f30*/  F2I.FTZ.U32.TRUNC.NTZ R5, R4 ;  /* 0x0000000400057305 */ /* 0x000064000021f000 */
[----:B0-----:R-:W-:Y:S02]  /*0f40*/  HFMA2 R4, -RZ, RZ, 0, 0 ;  /* 0x00000000ff047431 */ /* 0x001fe400000001ff */
[----:B-1----:R-:W-:-:S04]  /*0f50*/  IMAD.MOV R3, RZ, RZ, -R5 ;  /* 0x000000ffff037224 */ /* 0x002fc800078e0a05 */
[----:B------:R-:W-:-:S04]  /*0f60*/  IMAD R3, R3, R12, RZ ;  /* 0x0000000c03037224 */ /* 0x000fc800078e02ff */
[----:B------:R-:W-:-:S04]  /*0f70*/  IMAD.HI.U32 R3, R5, R3, R4 ;  /* 0x0000000305037227 */ /* 0x000fc800078e0004 */
[----:B------:R-:W-:Y:S02]  /*0f80*/  IMAD.MOV.U32 R5, RZ, RZ, RZ ;  /* 0x000000ffff057224 */ /* 0x000fe400078e00ff */
[----:B------:R-:W-:-:S04]  /*0f90*/  IMAD.HI.U32 R3, R3, R8, RZ ;  /* 0x0000000803037227 */ /* 0x000fc800078e00ff */
[----:B------:R-:W-:-:S04]  /*0fa0*/  IMAD.MOV R3, RZ, RZ, -R3 ;  /* 0x000000ffff037224 */ /* 0x000fc800078e0a03 */
[----:B------:R-:W-:-:S05]  /*0fb0*/  IMAD R3, R12, R3, R8 ;  /* 0x000000030c037224 */ /* 0x000fca00078e0208 */
[----:B------:R-:W-:-:S13]  /*0fc0*/  ISETP.GE.U32.AND P0, PT, R3, R12, PT ;  /* 0x0000000c0300720c */ /* 0x000fda0003f06070 */
[----:B------:R-:W-:-:S05]  /*0fd0*/  @P0 IMAD.IADD R3, R3, 0x1, -R12 ;  /* 0x0000000103030824 */ /* 0x000fca00078e0a0c */
[----:B------:R-:W-:-:S13]  /*0fe0*/  ISETP.GE.U32.AND P0, PT, R3, R12, PT ;  /* 0x0000000c0300720c */ /* 0x000fda0003f06070 */
[----:B------:R-:W-:Y:S01]  /*0ff0*/  @P0 IMAD.IADD R3, R3, 0x1, -R12 ;  /* 0x0000000103030824 */ /* 0x000fe200078e0a0c */
[----:B------:R-:W-:-:S05]  /*1000*/  @!P1 LOP3.LUT R3, RZ, R12, RZ, 0x33, !PT ;  /* 0x0000000cff039212 */ /* 0x000fca00078e33ff */
[----:B------:R-:W-:Y:S01]  /*1010*/  IMAD.MOV.U32 R4, RZ, RZ, R3 ;  /* 0x000000ffff047224 */ /* 0x000fe200078e0003 */
[----:B------:R-:W-:Y:S06]  /*1020*/  BRA `(.L_x_26) ;  /* 0x0000000000107947 */ /* 0x000fec0003800000 */
.L_x_25:
[----:B------:R-:W-:Y:S01]  /*1030*/  IMAD.MOV.U32 R0, RZ, RZ, R9 ;  /* 0x000000ffff007224 */ /* 0x000fe200078e0009 */
[----:B------:R-:W-:-:S07]  /*1040*/  MOV R6, 0x1060 ;  /* 0x0000106000067802 */ /* 0x000fce0000000f00 */
[----:B-----5:R-:W-:Y:S05]  /*1050*/  CALL.REL.NOINC `($__internal_2_$__cuda_sm20_rem_s64) ;  /* 0x0000001800587944 */ /* 0x020fea0003c00000 */
[----:B------:R-:W-:-:S07]  /*1060*/  IMAD.MOV.U32 R4, RZ, RZ, R3 ;  /* 0x000000ffff047224 */ /* 0x000fce00078e0003 */
.L_x_26:
[----:B------:R-:W-:Y:S05]  /*1070*/  BSYNC.RECONVERGENT B2 ;  /* 0x0000000000027941 */ /* 0x000fea0003800200 */
.L_x_24:
[----:B------:R-:W-:-:S04]  /*1080*/  ISETP.NE.U32.AND P0, PT, R4, RZ, PT ;  /* 0x000000ff0400720c */ /* 0x000fc80003f05070 */
[----:B------:R-:W-:-:S13]  /*1090*/  ISETP.NE.AND.EX P0, PT, R5, RZ, PT, P0 ;  /* 0x000000ff0500720c */ /* 0x000fda0003f05300 */
[----:B------:R-:W-:Y:S05]  /*10a0*/  @!P0 BRA `(.L_x_27) ;  /* 0x0000000000108947 */ /* 0x000fea0003800000 */
[----:B------:R-:W2:Y:S02]  /*10b0*/  LDG.E R3, desc[UR6][R22.64+-0x4] ;  /* 0xfffffc0616037981 */ /* 0x000ea4000c1e1900 */
[----:B--2--5:R-:W-:-:S04]  /*10c0*/  IADD3 R3, PT, PT, R10, -R3, RZ ;  /* 0x800000030a037210 */ /* 0x024fc80007ffe0ff */
[----:B------:R-:W-:-:S13]  /*10d0*/  ISETP.GT.AND P0, PT, R3, 0x3, PT ;  /* 0x000000030300780c */ /* 0x000fda0003f04270 */
[----:B------:R-:W-:Y:S05]  /*10e0*/  @P0 BRA `(.L_x_22) ;  /* 0x0000000000240947 */ /* 0x000fea0003800000 */
.L_x_27:
[----:B------:R-:W-:-:S04]  /*10f0*/  ISETP.NE.U32.AND P0, PT, R4, R25, PT ;  /* 0x000000190400720c */ /* 0x000fc80003f05070 */
[----:B------:R-:W-:-:S13]  /*1100*/  ISETP.NE.AND.EX P0, PT, R5, R24, PT, P0 ;  /* 0x000000180500720c */ /* 0x000fda0003f05300 */
[----:B------:R-:W-:Y:S05]  /*1110*/  @!P0 BREAK.RELIABLE B1 ;  /* 0x0000000000018942 */ /* 0x000fea0003800100 */
[----:B------:R-:W-:Y:S05]  /*1120*/  @!P0 BRA `(.L_x_28) ;  /* 0x0000000000288947 */ /* 0x000fea0003800000 */
[----:B------:R-:W2:Y:S02]  /*1130*/  LDG.E R3, desc[UR6][R22.64+0x4] ;  /* 0x0000040616037981 */ /* 0x000ea4000c1e1900 */
[----:B--2--5:R-:W-:-:S05]  /*1140*/  IMAD.IADD R3, R10, 0x1, -R3 ;  /* 0x000000010a037824 */ /* 0x024fca00078e0a03 */
[----:B------:R-:W-:-:S13]  /*1150*/  ISETP.GE.AND P0, PT, R3, 0x4, PT ;  /* 0x000000040300780c */ /* 0x000fda0003f06270 */
[----:B------:R-:W-:Y:S05]  /*1160*/  @!P0 BREAK.RELIABLE B1 ;  /* 0x0000000000018942 */ /* 0x000fea0003800100 */
[----:B------:R-:W-:Y:S05]  /*1170*/  @!P0 BRA `(.L_x_28) ;  /* 0x0000000000148947 */ /* 0x000fea0003800000 */
.L_x_22:
[----:B------:R-:W-:Y:S05]  /*1180*/  BSYNC.RELIABLE B1 ;  /* 0x0000000000017941 */ /* 0x000fea0003800100 */
.L_x_20:
[----:B------:R-:W0:Y:S01]  /*1190*/  LDC.64 R12, c[0x0][0x390] ;  /* 0x0000e400ff0c7b82 */ /* 0x000e220000000a00 */
[----:B------:R-:W-:-:S05]  /*11a0*/  IMAD.MOV.U32 R3, RZ, RZ, -0x1 ;  /* 0xffffffffff037424 */ /* 0x000fca00078e00ff */
[----:B------:R1:W-:Y:S04]  /*11b0*/  STG.E desc[UR6][R16.64], R3 ;  /* 0x0000000310007986 */ /* 0x0003e8000c101906 */
[----:B01----:R-:W5:Y:S02]  /*11c0*/  LDG.E.64 R12, desc[UR6][R12.64] ;  /* 0x000000060c0c7981 */ /* 0x003f64000c1e1b00 */
.L_x_28:
[----:B------:R-:W-:Y:S05]  /*11d0*/  BSYNC.RECONVERGENT B0 ;  /* 0x0000000000007941 */ /* 0x000fea0003800200 */
.L_x_19:
[----:B-----5:R0:W5:Y:S01]  /*11e0*/  LDG.E R10, desc[UR6][R22.64+0x4] ;  /* 0x00000406160a7981 */ /* 0x020162000c1e1900 */
[----:B------:R-:W-:Y:S01]  /*11f0*/  SHF.R.S32.HI R0, RZ, 0x1f, R7 ;  /* 0x0000001fff007819 */ /* 0x000fe20000011407 */
[----:B------:R-:W-:Y:S03]  /*1200*/  BSSY.RECONVERGENT B0, `(.L_x_29) ;  /* 0x000001c000007945 */ /* 0x000fe60003800200 */
[----:B------:R-:W-:-:S04]  /*1210*/  LOP3.LUT R11, R0, R13, RZ, 0xfc, !PT ;  /* 0x0000000d000b7212 */ /* 0x000fc800078efcff */
[----:B------:R-:W-:-:S13]  /*1220*/  ISETP.NE.AND.EX P0, PT, R11, RZ, PT, !PT ;  /* 0x000000ff0b00720c */ /* 0x000fda0003f053f0 */
[----:B0-----:R-:W-:Y:S05]  /*1230*/  @P0 BRA `(.L_x_30) ;  /* 0x0000000000500947 */ /* 0x001fea0003800000 */
[----:B------:R-:W0:Y:S01]  /*1240*/  I2F.U32.RP R3, R12 ;  /* 0x0000000c00037306 */ /* 0x000e220000209000 */
[----:B------:R-:W-:-:S07]  /*1250*/  ISETP.NE.U32.AND P2, PT, R12, RZ, PT ;  /* 0x000000ff0c00720c */ /* 0x000fce0003f45070 */
[----:B0-----:R-:W0:Y:S02]  /*1260*/  MUFU.RCP R3, R3 ;  /* 0x0000000300037308 */ /* 0x001e240000001000 */
[----:B0-----:R-:W-:-:S06]  /*1270*/  VIADD R4, R3, 0xffffffe ;  /* 0x0ffffffe03047836 */ /* 0x001fcc0000000000 */
[----:B------:R0:W1:Y:S02]  /*1280*/  F2I.FTZ.U32.TRUNC.NTZ R5, R4 ;  /* 0x0000000400057305 */ /* 0x000064000021f000 */
[----:B0-----:R-:W-:Y:S02]  /*1290*/  IMAD.MOV.U32 R4, RZ, RZ, RZ ;  /* 0x000000ffff047224 */ /* 0x001fe400078e00ff */
[----:B-1----:R-:W-:-:S04]  /*12a0*/  IMAD.MOV R19, RZ, RZ, -R5 ;  /* 0x000000ffff137224 */ /* 0x002fc800078e0a05 */
[----:B------:R-:W-:-:S04]  /*12b0*/  IMAD R19, R19, R12, RZ ;  /* 0x0000000c13137224 */ /* 0x000fc800078e02ff */
[----:B------:R-:W-:-:S06]  /*12c0*/  IMAD.HI.U32 R6, R5, R19, R4 ;  /* 0x0000001305067227 */ /* 0x000fcc00078e0004 */
[----:B------:R-:W-:-:S04]  /*12d0*/  IMAD.HI.U32 R4, R6, R7, RZ ;  /* 0x0000000706047227 */ /* 0x000fc800078e00ff */
[----:B------:R-:W-:-:S04]  /*12e0*/  IMAD.MOV R5, RZ, RZ, -R4 ;  /* 0x000000ffff057224 */ /* 0x000fc800078e0a04 */
[----:B------:R-:W-:-:S05]  /*12f0*/  IMAD R5, R12, R5, R7 ;  /* 0x000000050c057224 */ /* 0x000fca00078e0207 */
[----:B------:R-:W-:-:S13]  /*1300*/  ISETP.GE.U32.AND P0, PT, R5, R12, PT ;  /* 0x0000000c0500720c */ /* 0x000fda0003f06070 */
[----:B------:R-:W-:Y:S01]  /*1310*/  @P0 IADD3 R5, PT, PT, R5, -R12, RZ ;  /* 0x8000000c05050210 */ /* 0x000fe20007ffe0ff */
[----:B------:R-:W-:-:S03]  /*1320*/  @P0 VIADD R4, R4, 0x1 ;  /* 0x0000000104040836 */ /* 0x000fc60000000000 */
[----:B------:R-:W-:Y:S01]  /*1330*/  ISETP.GE.U32.AND P1, PT, R5, R12, PT ;  /* 0x0000000c0500720c */ /* 0x000fe20003f26070 */
[----:B------:R-:W-:-:S12]  /*1340*/  IMAD.MOV.U32 R5, RZ, RZ, RZ ;  /* 0x000000ffff057224 */ /* 0x000fd800078e00ff */
[----:B------:R-:W-:Y:S01]  /*1350*/  @P1 VIADD R4, R4, 0x1 ;  /* 0x0000000104041836 */ /* 0x000fe20000000000 */
[----:B------:R-:W-:Y:S01]  /*1360*/  @!P2 LOP3.LUT R4, RZ, R12, RZ, 0x33, !PT ;  /* 0x0000000cff04a212 */ /* 0x000fe200078e33ff */
[----:B------:R-:W-:Y:S06]  /*1370*/  BRA `(.L_x_31) ;  /* 0x0000000000107947 */ /* 0x000fec0003800000 */
.L_x_30:
[----:B------:R-:W-:Y:S01]  /*1380*/  IMAD.MOV.U32 R6, RZ, RZ, R7 ;  /* 0x000000ffff067224 */ /* 0x000fe200078e0007 */
[----:B------:R-:W-:-:S07]  /*1390*/  MOV R3, 0x13b0 ;  /* 0x000013b000037802 */ /* 0x000fce0000000f00 */
[----:B-----5:R-:W-:Y:S05]  /*13a0*/  CALL.REL.NOINC `($__internal_0_$__cuda_sm20_div_s64) ;  /* 0x0000000c00407944 */ /* 0x020fea0003c00000 */
[----:B------:R-:W-:-:S07]  /*13b0*/  IMAD.MOV.U32 R5, RZ, RZ, R18 ;  /* 0x000000ffff057224 */ /* 0x000fce00078e0012 */
.L_x_31:
[----:B------:R-:W-:Y:S05]  /*13c0*/  BSYNC.RECONVERGENT B0 ;  /* 0x0000000000007941 */ /* 0x000fea0003800200 */
.L_x_29:
[----:B------:R-:W-:Y:S01]  /*13d0*/  ISETP.NE.U32.AND P0, PT, R4, RZ, PT ;  /* 0x000000ff0400720c */ /* 0x000fe20003f05070 */
[----:B------:R-:W-:Y:S04]  /*13e0*/  BSSY.RECONVERGENT B0, `(.L_x_32) ;  /* 0x0000046000007945 */ /* 0x000fe80003800200 */
[----:B------:R-:W-:Y:S01]  /*13f0*/  BSSY.RELIABLE B2, `(.L_x_33) ;  /* 0x0000042000027945 */ /* 0x000fe20003800100 */
[----:B------:R-:W-:-:S13]  /*1400*/  ISETP.NE.AND.EX P0, PT, R5, RZ, PT, P0 ;  /* 0x000000ff0500720c */ /* 0x000fda0003f05300 */
[----:B------:R-:W-:Y:S05]  /*1410*/  @!P0 BRA `(.L_x_34) ;  /* 0x0000000000208947 */ /* 0x000fea0003800000 */
[----:B------:R-:W-:-:S05]  /*1420*/  IADD3 R3, P0, PT, R8, -R12, RZ ;  /* 0x8000000c08037210 */ /* 0x000fca0007f1e0ff */
[----:B------:R-:W-:Y:S01]  /*1430*/  IMAD.X R6, R9, 0x1, ~R13, P0 ;  /* 0x0000000109067824 */ /* 0x000fe200000e0e0d */
[----:B------:R-:W-:-:S04]  /*1440*/  LEA R8, P0, R3, UR8, 0x2 ;  /* 0x0000000803087c11 */ /* 0x000fc8000f8010ff */
[----:B------:R-:W-:-:S06]  /*1450*/  LEA.HI.X R9, R3, UR9, R6, 0x2, P0 ;  /* 0x0000000903097c11 */ /* 0x000fcc00080f1406 */
[----:B------:R-:W2:Y:S02]  /*1460*/  LDG.E R9, desc[UR6][R8.64+0x4] ;  /* 0x0000040608097981 */ /* 0x000ea4000c1e1900 */
[----:B--2--5:R-:W-:-:S04]  /*1470*/  IADD3 R3, PT, PT, R10, -R9, RZ ;  /* 0x800000090a037210 */ /* 0x024fc80007ffe0ff */
[----:B------:R-:W-:-:S13]  /*1480*/  ISETP.GT.AND P0, PT, R3, 0x3, PT ;  /* 0x000000030300780c */ /* 0x000fda0003f04270 */
[----:B------:R-:W-:Y:S05]  /*1490*/  @P0 BRA `(.L_x_35) ;  /* 0x0000000000dc0947 */ /* 0x000fea0003800000 */
.L_x_34:
        /* <DEDUP_REMOVED lines=11> */
.L_x_36:
        /* <DEDUP_REMOVED lines=19> */
[-C--:B------:R-:W-:Y:S02]  /*1680*/  @P0 IADD3 R3, PT, PT, R3, -R12.reuse, RZ ;  /* 0x8000000c03030210 */ /* 0x080fe40007ffe0ff */
[----:B------:R-:W-:-:S05]  /*1690*/  @!P1 LOP3.LUT R3, RZ, R12, RZ, 0x33, !PT ;  /* 0x0000000cff039212 */ /* 0x000fca00078e33ff */
[----:B------:R-:W-:Y:S01]  /*16a0*/  IMAD.MOV.U32 R4, RZ, RZ, R3 ;  /* 0x000000ffff047224 */ /* 0x000fe200078e0003 */
[----:B------:R-:W-:Y:S06]  /*16b0*/  BRA `(.L_x_39) ;  /* 0x0000000000107947 */ /* 0x000fec0003800000 */
.L_x_38:
[----:B------:R-:W-:Y:S01]  /*16c0*/  IMAD.MOV.U32 R8, RZ, RZ, R7 ;  /* 0x000000ffff087224 */ /* 0x000fe200078e0007 */
[----:B------:R-:W-:-:S07]  /*16d0*/  MOV R6, 0x16f0 ;  /* 0x000016f000067802 */ /* 0x000fce0000000f00 */
[----:B-----5:R-:W-:Y:S05]  /*16e0*/  CALL.REL.NOINC `($__internal_2_$__cuda_sm20_rem_s64) ;  /* 0x0000001000b47944 */ /* 0x020fea0003c00000 */
[----:B------:R-:W-:-:S07]  /*16f0*/  IMAD.MOV.U32 R4, RZ, RZ, R3 ;  /* 0x000000ffff047224 */ /* 0x000fce00078e0003 */
.L_x_39:
[----:B------:R-:W-:Y:S05]  /*1700*/  BSYNC.RECONVERGENT B3 ;  /* 0x0000000000037941 */ /* 0x000fea0003800200 */
.L_x_37:
[----:B------:R-:W-:-:S04]  /*1710*/  ISETP.NE.U32.AND P0, PT, R4, RZ, PT ;  /* 0x000000ff0400720c */ /* 0x000fc80003f05070 */
[----:B------:R-:W-:-:S13]  /*1720*/  ISETP.NE.AND.EX P0, PT, R5, RZ, PT, P0 ;  /* 0x000000ff0500720c */ /* 0x000fda0003f05300 */
[----:B------:R-:W-:Y:S05]  /*1730*/  @!P0 BRA `(.L_x_40) ;  /* 0x0000000000108947 */ /* 0x000fea0003800000 */
[----:B------:R-:W2:Y:S02]  /*1740*/  LDG.E R3, desc[UR6][R22.64] ;  /* 0x0000000616037981 */ /* 0x000ea4000c1e1900 */
[----:B--2--5:R-:W-:-:S05]  /*1750*/  IMAD.IADD R3, R10, 0x1, -R3 ;  /* 0x000000010a037824 */ /* 0x024fca00078e0a03 */
[----:B------:R-:W-:-:S13]  /*1760*/  ISETP.GT.AND P0, PT, R3, 0x3, PT ;  /* 0x000000030300780c */ /* 0x000fda0003f04270 */
[----:B------:R-:W-:Y:S05]  /*1770*/  @P0 BRA `(.L_x_35) ;  /* 0x0000000000240947 */ /* 0x000fea0003800000 */
.L_x_40:
        /* <DEDUP_REMOVED lines=9> */
.L_x_35:
[----:B------:R-:W-:Y:S05]  /*1810*/  BSYNC.RELIABLE B2 ;  /* 0x0000000000027941 */ /* 0x000fea0003800100 */
.L_x_33:
[----:B------:R-:W-:-:S05]  /*1820*/  MOV R3, 0xffffffff ;  /* 0xffffffff00037802 */ /* 0x000fca0000000f00 */
[----:B------:R0:W-:Y:S02]  /*1830*/  STG.E desc[UR6][R16.64+0x4], R3 ;  /* 0x0000040310007986 */ /* 0x0001e4000c101906 */
.L_x_41:
[----:B------:R-:W-:Y:S05]  /*1840*/  BSYNC.RECONVERGENT B0 ;  /* 0x0000000000007941 */ /* 0x000fea0003800200 */
.L_x_32:
[C---:B0-----:R-:W-:Y:S02]  /*1850*/  VIADD R3, R7.reuse, 0x1 ;  /* 0x0000000107037836 */ /* 0x041fe40000000000 */
[----:B------:R-:W-:-:S03]  /*1860*/  VIADD R7, R7, 0x2 ;  /* 0x0000000207077836 */ /* 0x000fc60000000000 */
[----:B------:R-:W-:-:S13]  /*1870*/  ISETP.GE.AND P0, PT, R3, R2, PT ;  /* 0x000000020300720c */ /* 0x000fda0003f06270 */
[----:B------:R-:W-:Y:S05]  /*1880*/  @!P0 BRA `(.L_x_42) ;  /* 0xfffffff000948947 */ /* 0x000fea000383ffff */
[----:B------:R-:W-:Y:S05]  /*1890*/  EXIT ;  /* 0x000000000000794d */ /* 0x000fea0003800000 */
.L_x_0:
[----:B------:R-:W0:Y:S01]  /*18a0*/  S2R R14, SR_TID.X ;  /* 0x00000000000e7919 */ /* 0x000e220000002100 */
[----:B------:R-:W0:Y:S02]  /*18b0*/  S2R R3, SR_CTAID.X ;  /* 0x0000000000037919 */ /* 0x000e240000002500 */
[----:B0-----:R-:W-:-:S05]  /*18c0*/  IMAD R14, R3, UR8, R14 ;  /* 0x00000008030e7c24 */ /* 0x001fca000f8e020e */
[----:B------:R-:W-:Y:S02]  /*18d0*/  ISETP.GT.U32.AND P0, PT, R2, R14, PT ;  /* 0x0000000e0200720c */ /* 0x000fe40003f04070 */
[----:B------:R-:W-:-:S04]  /*18e0*/  SHF.R.S32.HI R0, RZ, 0x1f, R14 ;  /* 0x0000001fff007819 */ /* 0x000fc8000001140e */
[----:B------:R-:W-:-:S13]  /*18f0*/  ISETP.GT.AND.EX P0, PT, R5, R0, PT, P0 ;  /* 0x000000000500720c */ /* 0x000fda0003f04300 */
[----:B------:R-:W-:Y:S05]  /*1900*/  @!P0 EXIT ;  /* 0x000000000000894d */ /* 0x000fea0003800000 */
[----:B------:R-:W0:Y:S01]  /*1910*/  LDCU.64 UR4, c[0x0][0x380] ;  /* 0x00007000ff0477ac */ /* 0x000e220008000a00 */
[C---:B------:R-:W-:Y:S01]  /*1920*/  IMAD.SHL.U32 R7, R14.reuse, 0x4, RZ ;  /* 0x000000040e077824 */ /* 0x040fe200078e00ff */
[----:B------:R-:W-:-:S04]  /*1930*/  SHF.L.U64.HI R2, R14, 0x2, R0 ;  /* 0x000000020e027819 */ /* 0x000fc80000010200 */
[----:B0-----:R-:W-:-:S04]  /*1940*/  IADD3 R16, P0, PT, R7, UR4, RZ ;  /* 0x0000000407107c10 */ /* 0x001fc8000ff1e0ff */
[----:B------:R-:W-:-:S05]  /*1950*/  IADD3.X R17, PT, PT, R2, UR5, RZ, P0, !PT ;  /* 0x0000000502117c10 */ /* 0x000fca00087fe4ff */
[----:B------:R0:W5:Y:S01]  /*1960*/  LDG.E R11, desc[UR6][R16.64] ;  /* 0x00000006100b7981 */ /* 0x000162000c1e1900 */
[----:B------:R-:W-:Y:S01]  /*1970*/  LOP3.LUT R10, R0, R9, RZ, 0xfc, !PT ;  /* 0x00000009000a7212 */ /* 0x000fe200078efcff */
[----:B------:R-:W-:Y:S03]  /*1980*/  BSSY.RECONVERGENT B0, `(.L_x_43) ;  /* 0x000001d000007945 */ /* 0x000fe60003800200 */
[----:B------:R-:W-:-:S13]  /*1990*/  ISETP.NE.AND.EX P0, PT, R10, RZ, PT, !PT ;  /* 0x000000ff0a00720c */ /* 0x000fda0003f053f0 */
[----:B0-----:R-:W-:Y:S05]  /*19a0*/  @P0 BRA `(.L_x_44) ;  /* 0x0000000000500947 */ /* 0x001fea0003800000 */
[----:B------:R-:W0:Y:S01]  /*19b0*/  I2F.U32.RP R6, R8 ;  /* 0x0000000800067306 */ /* 0x000e220000209000 */
[----:B------:R-:W-:Y:S01]  /*19c0*/  IMAD.MOV R3, RZ, RZ, -R8 ;  /* 0x000000ffff037224 */ /* 0x000fe200078e0a08 */
[----:B------:R-:W-:Y:S01]  /*19d0*/  ISETP.NE.U32.AND P2, PT, R8, RZ, PT ;  /* 0x000000ff0800720c */ /* 0x000fe20003f45070 */
[----:B------:R-:W-:-:S05]  /*19e0*/  IMAD.MOV.U32 R4, RZ, RZ, RZ ;  /* 0x000000ffff047224 */ /* 0x000fca00078e00ff */
[----:B0-----:R-:W0:Y:S02]  /*19f0*/  MUFU.RCP R6, R6 ;  /* 0x0000000600067308 */ /* 0x001e240000001000 */
[----:B0-----:R-:W-:-:S06]  /*1a00*/  VIADD R5, R6, 0xffffffe ;  /* 0x0ffffffe06057836 */ /* 0x001fcc0000000000 */
[----:B------:R-:W0:Y:S02]  /*1a10*/  F2I.FTZ.U32.TRUNC.NTZ R5, R5 ;  /* 0x0000000500057305 */ /* 0x000e24000021f000 */
[----:B0-----:R-:W-:-:S04]  /*1a20*/  IMAD R3, R3, R5, RZ ;  /* 0x0000000503037224 */ /* 0x001fc800078e02ff */
[----:B------:R-:W-:-:S04]  /*1a30*/  IMAD.HI.U32 R3, R5, R3, R4 ;  /* 0x0000000305037227 */ /* 0x000fc800078e0004 */
[----:B------:R-:W-:Y:S02]  /*1a40*/  IMAD.MOV.U32 R5, RZ, RZ, RZ ;  /* 0x000000ffff057224 */ /* 0x000fe400078e00ff */
[----:B------:R-:W-:-:S05]  /*1a50*/  IMAD.HI.U32 R4, R3, R14, RZ ;  /* 0x0000000e03047227 */ /* 0x000fca00078e00ff */
[----:B------:R-:W-:-:S05]  /*1a60*/  IADD3 R3, PT, PT, -R4, RZ, RZ ;  /* 0x000000ff04037210 */ /* 0x000fca0007ffe1ff */
        /* <DEDUP_REMOVED lines=8> */
.L_x_44:
[----:B------:R-:W-:Y:S01]  /*1af0*/  IMAD.MOV.U32 R6, RZ, RZ, R14 ;  /* 0x000000ffff067224 */ /* 0x000fe200078e000e */
[----:B------:R-:W-:Y:S01]  /*1b00*/  MOV R13, R9 ;  /* 0x00000009000d7202 */ /* 0x000fe20000000f00 */
[----:B------:R-:W-:Y:S01]  /*1b10*/  IMAD.MOV.U32 R12, RZ, RZ, R8 ;  /* 0x000000ffff0c7224 */ /* 0x000fe200078e0008 */
[----:B------:R-:W-:-:S07]  /*1b20*/  MOV R3, 0x1b40 ;  /* 0x00001b4000037802 */ /* 0x000fce0000000f00 */
[----:B-----5:R-:W-:Y:S05]  /*1b30*/  CALL.REL.NOINC `($__internal_0_$__cuda_sm20_div_s64) ;  /* 0x00000004005c7944 */ /* 0x020fea0003c00000 */
[----:B------:R-:W-:-:S07]  /*1b40*/  IMAD.MOV.U32 R5, RZ, RZ, R18 ;  /* 0x000000ffff057224 */ /* 0x000fce00078e0012 */
.L_x_45:
[----:B------:R-:W-:Y:S05]  /*1b50*/  BSYNC.RECONVERGENT B0 ;  /* 0x0000000000007941 */ /* 0x000fea0003800200 */
.L_x_43:
[----:B------:R-:W-:Y:S01]  /*1b60*/  ISETP.NE.U32.AND P0, PT, R4, RZ, PT ;  /* 0x000000ff0400720c */ /* 0x000fe20003f05070 */
[----:B------:R-:W-:Y:S04]  /*1b70*/  BSSY.RECONVERGENT B0, `(.L_x_46) ;  /* 0x000004c000007945 */ /* 0x000fe80003800200 */
[----:B------:R-:W-:Y:S01]  /*1b80*/  BSSY.RELIABLE B1, `(.L_x_47) ;  /* 0x000000d000017945 */ /* 0x000fe20003800100 */
        /* <DEDUP_REMOVED lines=10> */
[----:B------:R-:W-:Y:S05]  /*1c30*/  @P0 BREAK.RELIABLE B1 ;  /* 0x0000000000010942 */ /* 0x000fea0003800100 */
[----:B------:R-:W-:Y:S05]  /*1c40*/  @P0 BRA `(.L_x_49) ;  /* 0x0000000000f80947 */ /* 0x000fea0003800000 */
.L_x_48:
[----:B------:R-:W-:Y:S05]  /*1c50*/  BSYNC.RELIABLE B1 ;  /* 0x0000000000017941 */ /* 0x000fea0003800100 */
.L_x_47:
[----:B------:R-:W-:Y:S01]  /*1c60*/  IADD3 R22, P1, PT, R8, -0x1, RZ ;  /* 0xffffffff08167810 */ /* 0x000fe20007f3e0ff */
[----:B------:R-:W-:Y:S03]  /*1c70*/  BSSY.RELIABLE B2, `(.L_x_50) ;  /* 0x000000c000027945 */ /* 0x000fe60003800100 */
        /* <DEDUP_REMOVED lines=9> */
[----:B------:R-:W-:Y:S05]  /*1d10*/  @P0 BREAK.RELIABLE B2 ;  /* 0x0000000000020942 */ /* 0x000fea0003800100 */
[----:B------:R-:W-:Y:S05]  /*1d20*/  @P0 BRA `(.L_x_49) ;  /* 0x0000000000c00947 */ /* 0x000fea0003800000 */
.L_x_51:
[----:B------:R-:W-:Y:S05]  /*1d30*/  BSYNC.RELIABLE B2 ;  /* 0x0000000000027941 */ /* 0x000fea0003800100 */
.L_x_50:
        /* <DEDUP_REMOVED lines=9> */
[----:B0-----:R-:W-:Y:S02]  /*1dd0*/  HFMA2 R4, -RZ, RZ, 0, 0 ;  /* 0x00000000ff047431 */ /* 0x001fe400000001ff */
[----:B-1----:R-:W-:-:S04]  /*1de0*/  IMAD R3, R3, R5, RZ ;  /* 0x0000000503037224 */ /* 0x002fc800078e02ff */
        /* <DEDUP_REMOVED lines=12> */
.L_x_53:
[----:B------:R-:W-:Y:S01]  /*1eb0*/  IMAD.MOV.U32 R12, RZ, RZ, R8 ;  /* 0x000000ffff0c7224 */ /* 0x000fe200078e0008 */
[----:B------:R-:W-:Y:S01]  /*1ec0*/  MOV R13, R9 ;  /* 0x00000009000d7202 */ /* 0x000fe20000000f00 */
[----:B------:R-:W-:Y:S01]  /*1ed0*/  IMAD.MOV.U32 R8, RZ, RZ, R14 ;  /* 0x000000ffff087224 */ /* 0x000fe200078e000e */
[----:B------:R-:W-:-:S07]  /*1ee0*/  MOV R6, 0x1f00 ;  /* 0x00001f0000067802 */ /* 0x000fce0000000f00 */
[----:B-----5:R-:W-:Y:S05]  /*1ef0*/  CALL.REL.NOINC `($__internal_2_$__cuda_sm20_rem_s64) ;  /* 0x0000000800b07944 */ /* 0x020fea0003c00000 */
[----:B------:R-:W-:-:S07]  /*1f00*/  IMAD.MOV.U32 R4, RZ, RZ, R3 ;  /* 0x000000ffff047224 */ /* 0x000fce00078e0003 */
.L_x_54:
[----:B------:R-:W-:Y:S05]  /*1f10*/  BSYNC.RECONVERGENT B2 ;  /* 0x0000000000027941 */ /* 0x000fea0003800200 */
.L_x_52:
[----:B------:R-:W-:Y:S01]  /*1f20*/  ISETP.NE.U32.AND P0, PT, R4, RZ, PT ;  /* 0x000000ff0400720c */ /* 0x000fe20003f05070 */
[----:B------:R-:W-:Y:S03]  /*1f30*/  BSSY.RELIABLE B2, `(.L_x_55) ;  /* 0x0000008000027945 */ /* 0x000fe60003800100 */
[----:B------:R-:W-:-:S13]  /*1f40*/  ISETP.NE.AND.EX P0, PT, R5, RZ, PT, P0 ;  /* 0x000000ff0500720c */ /* 0x000fda0003f05300 */
[----:B------:R-:W-:Y:S05]  /*1f50*/  @!P0 BRA `(.L_x_56) ;  /* 0x0000000000148947 */ /* 0x000fea0003800000 */
[----:B------:R-:W2:Y:S02]  /*1f60*/  LDG.E R0, desc[UR6][R16.64+-0x4] ;  /* 0xfffffc0610007981 */ /* 0x000ea4000c1e1900 */
[----:B--2--5:R-:W-:-:S05]  /*1f70*/  IMAD.IADD R0, R11, 0x1, -R0 ;  /* 0x000000010b007824 */ /* 0x024fca00078e0a00 */
[----:B------:R-:W-:-:S13]  /*1f80*/  ISETP.GT.AND P0, PT, R0, 0x3, PT ;  /* 0x000000030000780c */ /* 0x000fda0003f04270 */
[----:B------:R-:W-:Y:S05]  /*1f90*/  @P0 BREAK.RELIABLE B2 ;  /* 0x0000000000020942 */ /* 0x000fea0003800100 */
[----:B------:R-:W-:Y:S05]  /*1fa0*/  @P0 BRA `(.L_x_49) ;  /* 0x0000000000200947 */ /* 0x000fea0003800000 */
.L_x_56:
[----:B------:R-:W-:Y:S05]  /*1fb0*/  BSYNC.RELIABLE B2 ;  /* 0x0000000000027941 */ /* 0x000fea0003800100 */
.L_x_55:
[----:B------:R-:W-:-:S04]  /*1fc0*/  ISETP.NE.U32.AND P0, PT, R4, R22, PT ;  /* 0x000000160400720c */ /* 0x000fc80003f05070 */
[----:B------:R-:W-:-:S13]  /*1fd0*/  ISETP.NE.AND.EX P0, PT, R5, R15, PT, P0 ;  /* 0x0000000f0500720c */ /* 0x000fda0003f05300 */
[----:B------:R-:W-:Y:S05]  /*1fe0*/  @!P0 EXIT ;  /* 0x000000000000894d */ /* 0x000fea0003800000 */
[----:B------:R-:W2:Y:S02]  /*1ff0*/  LDG.E R16, desc[UR6][R16.64+0x4] ;  /* 0x0000040610107981 */ /* 0x000ea4000c1e1900 */
[----:B--2--5:R-:W-:-:S05]  /*2000*/  IMAD.IADD R11, R11, 0x1, -R16 ;  /* 0x000000010b0b7824 */ /* 0x024fca00078e0a10 */
[----:B------:R-:W-:-:S13]  /*2010*/  ISETP.GE.AND P0, PT, R11, 0x4, PT ;  /* 0x000000040b00780c */ /* 0x000fda0003f06270 */
[----:B------:R-:W-:Y:S05]  /*2020*/  @!P0 EXIT ;  /* 0x000000000000894d */ /* 0x000fea0003800000 */
.L_x_49:
[----:B------:R-:W-:Y:S05]  /*2030*/  BSYNC.RECONVERGENT B0 ;  /* 0x0000000000007941 */ /* 0x000fea0003800200 */
.L_x_46:
[----:B------:R-:W-:Y:S05]  /*2040*/  WARPSYNC.ALL ;  /* 0x0000000000007948 */ /* 0x000fea0003800000 */
[----:B------:R-:W0:Y:S01]  /*2050*/  LDCU.64 UR4, c[0x0][0x388] ;  /* 0x00007100ff0477ac */ /* 0x000e220008000a00 */
[----:B------:R-:W-:Y:S01]  /*2060*/  IMAD.MOV.U32 R3, RZ, RZ, -0x1 ;  /* 0xffffffffff037424 */ /* 0x000fe200078e00ff */
[----:B0-----:R-:W-:-:S04]  /*2070*/  IADD3 R4, P0, PT, R7, UR4, RZ ;  /* 0x0000000407047c10 */ /* 0x001fc8000ff1e0ff */
[----:B------:R-:W-:-:S05]  /*2080*/  IADD3.X R5, PT, PT, R2, UR5, RZ, P0, !PT ;  /* 0x0000000502057c10 */ /* 0x000fca00087fe4ff */
[----:B------:R-:W-:Y:S01]  /*2090*/  STG.E desc[UR6][R4.64], R3 ;  /* 0x0000000304007986 */ /* 0x000fe2000c101906 */
[----:B------:R-:W-:Y:S05]  /*20a0*/  EXIT ;  /* 0x000000000000794d */ /* 0x000fea0003800000 */
        .weak           $__internal_0_$__cuda_sm20_div_s64
        .type           $__internal_0_$__cuda_sm20_div_s64,@function
        .size           $__internal_0_$__cuda_sm20_div_s64,($__internal_1_$__cuda_sm20_div_u64 - $__internal_0_$__cuda_sm20_div_s64)
$__internal_0_$__cuda_sm20_div_s64:
[-C--:B------:R-:W-:Y:S02]  /*20b0*/  IADD3 R18, P1, PT, RZ, -R12.reuse, RZ ;  /* 0x8000000cff127210 */ /* 0x080fe40007f3e0ff */
[----:B------:R-:W-:Y:S02]  /*20c0*/  ISETP.GE.AND P0, PT, R13, RZ, PT ;  /* 0x000000ff0d00720c */ /* 0x000fe40003f06270 */
[----:B------:R-:W-:Y:S01]  /*20d0*/  ISETP.GE.AND P3, PT, R0, RZ, PT ;  /* 0x000000ff0000720c */ /* 0x000fe20003f66270 */
[----:B------:R-:W-:Y:S01]  /*20e0*/  IMAD.X R4, RZ, RZ, ~R13, P1 ;  /* 0x000000ffff047224 */ /* 0x000fe200008e0e0d */
[----:B------:R-:W-:-:S04]  /*20f0*/  SEL R18, R18, R12, !P0 ;  /* 0x0000000c12127207 */ /* 0x000fc80004000000 */
[----:B------:R-:W-:-:S04]  /*2100*/  SEL R19, R4, R13, !P0 ;  /* 0x0000000d04137207 */ /* 0x000fc80004000000 */
[----:B------:R-:W0:Y:S08]  /*2110*/  I2F.U64.RP R26, R18 ;  /* 0x00000012001a7312 */ /* 0x000e300000309000 */
[----:B0-----:R-:W0:Y:S02]  /*2120*/  MUFU.RCP R26, R26 ;  /* 0x0000001a001a7308 */ /* 0x001e240000001000 */
[----:B0-----:R-:W-:-:S06]  /*2130*/  IADD3 R26, PT, PT, R26, 0x1ffffffe, RZ ;  /* 0x1ffffffe1a1a7810 */ /* 0x001fcc0007ffe0ff */
[----:B------:R-:W0:Y:S02]  /*2140*/  F2I.U64.TRUNC R26, R26 ;  /* 0x0000001a001a7311 */ /* 0x000e24000020d800 */
[----:B0-----:R-:W-:-:S04]  /*2150*/  IMAD.WIDE.U32 R20, R26, R18, RZ ;  /* 0x000000121a147225 */ /* 0x001fc800078e00ff */
[C---:B------:R-:W-:Y:S01]  /*2160*/  IMAD R5, R26.reuse, R19, R21 ;  /* 0x000000131a057224 */ /* 0x040fe200078e0215 */
[----:B------:R-:W-:Y:S01]  /*2170*/  IADD3 R20, P0, PT, RZ, -R20, RZ ;  /* 0x80000014ff147210 */ /* 0x000fe20007f1e0ff */
[----:B------:R-:W-:Y:S02]  /*2180*/  IMAD.MOV.U32 R25, RZ, RZ, R26 ;  /* 0x000000ffff197224 */ /* 0x000fe400078e001a */
[----:B------:R-:W-:Y:S02]  /*2190*/  IMAD R5, R27, R18, R5 ;  /* 0x000000121b057224 */ /* 0x000fe400078e0205 */
[----:B------:R-:W-:-:S04]  /*21a0*/  IMAD.HI.U32 R24, R26, R20, RZ ;  /* 0x000000141a187227 */ /* 0x000fc800078e00ff */
[----:B------:R-:W-:-:S04]  /*21b0*/  IMAD.X R5, RZ, RZ, ~R5, P0 ;  /* 0x000000ffff057224 */ /* 0x000fc800000e0e05 */
[----:B------:R-:W-:-:S04]  /*21c0*/  IMAD.WIDE.U32 R24, P0, R26, R5, R24 ;  /* 0x000000051a187225 */ /* 0x000fc80007800018 */
[C---:B------:R-:W-:Y:S02]  /*21d0*/  IMAD R4, R27.reuse, R5, RZ ;  /* 0x000000051b047224 */ /* 0x040fe400078e02ff */
[----:B------:R-:W-:-:S04]  /*21e0*/  IMAD.HI.U32 R20, P1, R27, R20, R24 ;  /* 0x000000141b147227 */ /* 0x000fc80007820018 */
[----:B------:R-:W-:Y:S01]  /*21f0*/  IMAD.HI.U32 R5, R27, R5, RZ ;  /* 0x000000051b057227 */ /* 0x000fe200078e00ff */
[----:B------:R-:W-:-:S03]  /*2200*/  IADD3 R25, P2, PT, R4, R20, RZ ;  /* 0x0000001404197210 */ /* 0x000fc60007f5e0ff */
[----:B------:R-:W-:Y:S02]  /*2210*/  IMAD.X R5, R5, 0x1, R27, P0 ;  /* 0x0000000105057824 */ /* 0x000fe400000e061b */
[----:B------:R-:W-:-:S03]  /*2220*/  IMAD.WIDE.U32 R26, R25, R18, RZ ;  /* 0x00000012191a7225 */ /* 0x000fc600078e00ff */
[----:B------:R-:W-:Y:S01]  /*2230*/  IADD3.X R21, PT, PT, RZ, RZ, R5, P2, P1 ;  /* 0x000000ffff157210 */ /* 0x000fe200017e2405 */
[----:B------:R-:W-:Y:S01]  /*2240*/  IMAD R5, R25, R19, R27 ;  /* 0x0000001319057224 */ /* 0x000fe200078e021b */
[----:B------:R-:W-:-:S03]  /*2250*/  IADD3 R20, P0, PT, RZ, -R26, RZ ;  /* 0x8000001aff147210 */ /* 0x000fc60007f1e0ff */
[----:B------:R-:W-:Y:S02]  /*2260*/  IMAD R5, R21, R18, R5 ;  /* 0x0000001215057224 */ /* 0x000fe400078e0205 */
[----:B------:R-:W-:-:S04]  /*2270*/  IMAD.HI.U32 R24, R25, R20, RZ ;  /* 0x0000001419187227 */ /* 0x000fc800078e00ff */
[----:B------:R-:W-:-:S04]  /*2280*/  IMAD.X R5, RZ, RZ, ~R5, P0 ;  /* 0x000000ffff057224 */ /* 0x000fc800000e0e05 */
[----:B------:R-:W-:-:S04]  /*2290*/  IMAD.WIDE.U32 R24, P0, R25, R5, R24 ;  /* 0x0000000519187225 */ /* 0x000fc80007800018 */
[C---:B------:R-:W-:Y:S02]  /*22a0*/  IMAD R4, R21.reuse, R5, RZ ;  /* 0x0000000515047224 */ /* 0x040fe400078e02ff */
[----:B------:R-:W-:-:S04]  /*22b0*/  IMAD.HI.U32 R20, P1, R21, R20, R24 ;  /* 0x0000001415147227 */ /* 0x000fc80007820018 */
[----:B------:R-:W-:Y:S02]  /*22c0*/  HFMA2 R25, -RZ, RZ, 0, 0 ;  /* 0x00000000ff197431 */ /* 0x000fe400000001ff */
[----:B------:R-:W-:Y:S01]  /*22d0*/  IMAD.HI.U32 R5, R21, R5, RZ ;  /* 0x0000000515057227 */ /* 0x000fe200078e00ff */
[----:B------:R-:W-:Y:S02]  /*22e0*/  IADD3 R4, P2, PT, R4, R20, RZ ;  /* 0x0000001404047210 */ /* 0x000fe40007f5e0ff */
[----:B------:R-:W-:Y:S01]  /*22f0*/  IADD3 R20, P4, PT, RZ, -R6, RZ ;  /* 0x80000006ff147210 */ /* 0x000fe20007f9e0ff */
[----:B------:R-:W-:-:S03]  /*2300*/  IMAD.X R5, R5, 0x1, R21, P0 ;  /* 0x0000000105057824 */ /* 0x000fc600000e0615 */
[----:B------:R-:W-:Y:S01]  /*2310*/  SEL R20, R20, R6, !P3 ;  /* 0x0000000614147207 */ /* 0x000fe20005800000 */
[----:B------:R-:W-:Y:S01]  /*2320*/  IMAD.X R6, RZ, RZ, ~R0, P4 ;  /* 0x000000ffff067224 */ /* 0x000fe200020e0e00 */
[----:B------:R-:W-:-:S03]  /*2330*/  IADD3.X R5, PT, PT, RZ, RZ, R5, P2, P1 ;  /* 0x000000ffff057210 */ /* 0x000fc600017e2405 */
[----:B------:R-:W-:Y:S01]  /*2340*/  IMAD.HI.U32 R24, R4, R20, RZ ;  /* 0x0000001404187227 */ /* 0x000fe200078e00ff */
[----:B------:R-:W-:-:S05]  /*2350*/  SEL R6, R6, R0, !P3 ;  /* 0x0000000006067207 */ /* 0x000fca0005800000 */
[----:B------:R-:W-:-:S04]  /*2360*/  IMAD.WIDE.U32 R24, R4, R6, R24 ;  /* 0x0000000604187225 */ /* 0x000fc800078e0018 */
[C---:B------:R-:W-:Y:S02]  /*2370*/  IMAD R4, R5.reuse, R6, RZ ;  /* 0x0000000605047224 */ /* 0x040fe400078e02ff */
[----:B------:R-:W-:-:S04]  /*2380*/  IMAD.HI.U32 R21, P0, R5, R20, R24 ;  /* 0x0000001405157227 */ /* 0x000fc80007800018 */
[----:B------:R-:W-:Y:S01]  /*2390*/  IMAD.HI.U32 R5, R5, R6, RZ ;  /* 0x0000000605057227 */ /* 0x000fe200078e00ff */
[----:B------:R-:W-:-:S03]  /*23a0*/  IADD3 R4, P1, PT, R4, R21, RZ ;  /* 0x0000001504047210 */ /* 0x000fc60007f3e0ff */
[----:B------:R-:W-:Y:S02]  /*23b0*/  IMAD.X R5, RZ, RZ, R5, P0 ;  /* 0x000000ffff057224 */ /* 0x000fe400000e0605 */
[----:B------:R-:W-:-:S04]  /*23c0*/  IMAD.WIDE.U32 R24, R4, R18, RZ ;  /* 0x0000001204187225 */ /* 0x000fc800078e00ff */
[----:B------:R-:W-:Y:S01]  /*23d0*/  IMAD R21, R4, R19, R25 ;  /* 0x0000001304157224 */ /* 0x000fe200078e0219 */
[----:B------:R-:W-:Y:S01]  /*23e0*/  IADD3 R20, P0, PT, -R24, R20, RZ ;  /* 0x0000001418147210 */ /* 0x000fe20007f1e1ff */
[----:B------:R-:W-:-:S04]  /*23f0*/  IMAD.X R5, RZ, RZ, R5, P1 ;  /* 0x000000ffff057224 */ /* 0x000fc800008e0605 */
[----:B------:R-:W-:-:S04]  /*2400*/  IMAD R21, R5, R18, R21 ;  /* 0x0000001205157224 */ /* 0x000fc800078e0215 */
[----:B------:R-:W-:Y:S01]  /*2410*/  IMAD.X R6, R6, 0x1, ~R21, P0 ;  /* 0x0000000106067824 */ /* 0x000fe200000e0e15 */
[CC--:B------:R-:W-:Y:S02]  /*2420*/  ISETP.GE.U32.AND P0, PT, R20.reuse, R18.reuse, PT ;  /* 0x000000121400720c */ /* 0x0c0fe40003f06070 */
[----:B------:R-:W-:Y:S02]  /*2430*/  IADD3 R21, P2, PT, R20, -R18, RZ ;  /* 0x8000001214157210 */ /* 0x000fe40007f5e0ff */
[----:B------:R-:W-:-:S04]  /*2440*/  ISETP.GE.U32.AND.EX P0, PT, R6, R19, PT, P0 ;  /* 0x000000130600720c */ /* 0x000fc80003f06100 */
[----:B------:R-:W-:Y:S02]  /*2450*/  SEL R21, R21, R20, P0 ;  /* 0x0000001415157207 */ /* 0x000fe40000000000 */
[----:B------:R-:W-:Y:S02]  /*2460*/  IADD3 R20, P3, PT, R4, 0x1, RZ ;  /* 0x0000000104147810 */ /* 0x000fe40007f7e0ff */
[----:B------:R-:W-:Y:S01]  /*2470*/  ISETP.GE.U32.AND P1, PT, R21, R18, PT ;  /* 0x000000121500720c */ /* 0x000fe20003f26070 */
[----:B------:R-:W-:Y:S01]  /*2480*/  IMAD.X R18, R6, 0x1, ~R19, P2 ;  /* 0x0000000106127824 */ /* 0x000fe200010e0e13 */
[----:B------:R-:W-:Y:S01]  /*2490*/  SEL R20, R20, R4, P0 ;  /* 0x0000000414147207 */ /* 0x000fe20000000000 */
[----:B------:R-:W-:Y:S02]  /*24a0*/  IMAD.X R4, RZ, RZ, R5, P3 ;  /* 0x000000ffff047224 */ /* 0x000fe400018e0605 */
[----:B------:R-:W-:Y:S01]  /*24b0*/  IMAD.MOV.U32 R21, RZ, RZ, 0x0 ;  /* 0x00000000ff157424 */ /* 0x000fe200078e00ff */
[----:B------:R-:W-:-:S02]  /*24c0*/  SEL R18, R18, R6, P0 ;  /* 0x0000000612127207 */ /* 0x000fc40000000000 */
[----:B------:R-:W-:Y:S02]  /*24d0*/  SEL R4, R4, R5, P0 ;  /* 0x0000000504047207 */ /* 0x000fe40000000000 */
[----:B------:R-:W-:Y:S02]  /*24e0*/  IADD3 R5, P2, PT, R20, 0x1, RZ ;  /* 0x0000000114057810 */ /* 0x000fe40007f5e0ff */
[----:B------:R-:W-:Y:S02]  /*24f0*/  ISETP.GE.U32.AND.EX P0, PT, R18, R19, PT, P1 ;  /* 0x000000131200720c */ /* 0x000fe40003f06110 */
[----:B------:R-:W-:Y:S01]  /*2500*/  LOP3.LUT R18, R13, R0, RZ, 0x3c, !PT ;  /* 0x000000000d127212 */ /* 0x000fe200078e3cff */
[----:B------:R-:W-:Y:S01]  /*2510*/  IMAD.X R6, RZ, RZ, R4, P2 ;  /* 0x000000ffff067224 */ /* 0x000fe200010e0604 */
[----:B------:R-:W-:Y:S01]  /*2520*/  SEL R5, R5, R20, P0 ;  /* 0x0000001405057207 */ /* 0x000fe20000000000 */
[----:B------:R-:W-:Y:S01]  /*2530*/  IMAD.MOV.U32 R20, RZ, RZ, R3 ;  /* 0x000000ffff147224 */ /* 0x000fe200078e0003 */
[----:B------:R-:W-:-:S02]  /*2540*/  ISETP.GE.AND P1, PT, R18, RZ, PT ;  /* 0x000000ff1200720c */ /* 0x000fc40003f26270 */
[----:B------:R-:W-:Y:S02]  /*2550*/  SEL R6, R6, R4, P0 ;  /* 0x0000000406067207 */ /* 0x000fe40000000000 */
[-C--:B------:R-:W-:Y:S02]  /*2560*/  IADD3 R4, P2, PT, RZ, -R5.reuse, RZ ;  /* 0x80000005ff047210 */ /* 0x080fe40007f5e0ff */
[----:B------:R-:W-:Y:S02]  /*2570*/  ISETP.NE.U32.AND P0, PT, R12, RZ, PT ;  /* 0x000000ff0c00720c */ /* 0x000fe40003f05070 */
[----:B------:R-:W-:Y:S02]  /*2580*/  IADD3.X R18, PT, PT, RZ, ~R6, RZ, P2, !PT ;  /* 0x80000006ff127210 */ /* 0x000fe400017fe4ff */
[----:B------:R-:W-:Y:S02]  /*2590*/  ISETP.NE.AND.EX P0, PT, R13, RZ, PT, P0 ;  /* 0x000000ff0d00720c */ /* 0x000fe40003f05300 */
[----:B------:R-:W-:-:S02]  /*25a0*/  SEL R4, R4, R5, !P1 ;  /* 0x0000000504047207 */ /* 0x000fc40004800000 */
[----:B------:R-:W-:Y:S02]  /*25b0*/  SEL R18, R18, R6, !P1 ;  /* 0x0000000612127207 */ /* 0x000fe40004800000 */
[----:B------:R-:W-:Y:S02]  /*25c0*/  SEL R4, R4, 0xffffffff, P0 ;  /* 0xffffffff04047807 */ /* 0x000fe40000000000 */
[----:B------:R-:W-:Y:S01]  /*25d0*/  SEL R18, R18, 0xffffffff, P0 ;  /* 0xffffffff12127807 */ /* 0x000fe20000000000 */
[----:B------:R-:W-:Y:S06]  /*25e0*/  RET.REL.NODEC R20 `(_Z6markupPiS_Pl) ;  /* 0xffffffd814847950 */ /* 0x000fec0003c3ffff */
        .weak           $__internal_1_$__cuda_sm20_div_u64
        .type           $__internal_1_$__cuda_sm20_div_u64,@function
        .size           $__internal_1_$__cuda_sm20_div_u64,($__internal_2_$__cuda_sm20_rem_s64 - $__internal_1_$__cuda_sm20_div_u64)
$__internal_1_$__cuda_sm20_div_u64:
[----:B------:R-:W-:Y:S02]  /*25f0*/  UMOV UR5, URZ ;  /* 0x000000ff00057c82 */ /* 0x000fe40008000000 */
[----:B------:R-:W0:Y:S08]  /*2600*/  I2F.U64.RP R3, UR4 ;  /* 0x0000000400037d12 */ /* 0x000e300008309000 */
[----:B0-----:R-:W0:Y:S02]  /*2610*/  MUFU.RCP R3, R3 ;  /* 0x0000000300037308 */ /* 0x001e240000001000 */
[----:B0-----:R-:W-:-:S06]  /*2620*/  VIADD R6, R3, 0x1ffffffe ;  /* 0x1ffffffe03067836 */ /* 0x001fcc0000000000 */
[----:B------:R-:W0:Y:S02]  /*2630*/  F2I.U64.TRUNC R6, R6 ;  /* 0x0000000600067311 */ /* 0x000e24000020d800 */
[----:B0-----:R-:W-:-:S04]  /*2640*/  IMAD.WIDE.U32 R10, R6, UR4, RZ ;  /* 0x00000004060a7c25 */ /* 0x001fc8000f8e00ff */
[----:B------:R-:W-:Y:S01]  /*2650*/  IMAD R11, R7, UR4, R11 ;  /* 0x00000004070b7c24 */ /* 0x000fe2000f8e020b */
[----:B------:R-:W-:-:S05]  /*2660*/  IADD3 R13, P0, PT, RZ, -R10, RZ ;  /* 0x8000000aff0d7210 */ /* 0x000fca0007f1e0ff */
[----:B------:R-:W-:-:S04]  /*2670*/  IMAD.HI.U32 R10, R6, R13, RZ ;  /* 0x0000000d060a7227 */ /* 0x000fc800078e00ff */
[----:B------:R-:W-:Y:S02]  /*2680*/  IMAD.X R15, RZ, RZ, ~R11, P0 ;  /* 0x000000ffff0f7224 */ /* 0x000fe400000e0e0b */
[----:B------:R-:W-:Y:S02]  /*2690*/  IMAD.MOV.U32 R11, RZ, RZ, R6 ;  /* 0x000000ffff0b7224 */ /* 0x000fe400078e0006 */
[-C--:B------:R-:W-:Y:S02]  /*26a0*/  IMAD R17, R7, R15.reuse, RZ ;  /* 0x0000000f07117224 */ /* 0x080fe400078e02ff */
[----:B------:R-:W-:-:S04]  /*26b0*/  IMAD.WIDE.U32 R10, P0, R6, R15, R10 ;  /* 0x0000000f060a7225 */ /* 0x000fc8000780000a */
[----:B------:R-:W-:-:S04]  /*26c0*/  IMAD.HI.U32 R3, R7, R15, RZ ;  /* 0x0000000f07037227 */ /* 0x000fc800078e00ff */
[----:B------:R-:W-:-:S04]  /*26d0*/  IMAD.HI.U32 R10, P1, R7, R13, R10 ;  /* 0x0000000d070a7227 */ /* 0x000fc8000782000a */
[----:B------:R-:W-:Y:S01]  /*26e0*/  IMAD.X R3, R3, 0x1, R7, P0 ;  /* 0x0000000103037824 */ /* 0x000fe200000e0607 */
[----:B------:R-:W-:-:S04]  /*26f0*/  IADD3 R11, P2, PT, R17, R10, RZ ;  /* 0x0000000a110b7210 */ /* 0x000fc80007f5e0ff */
[----:B------:R-:W-:Y:S01]  /*2700*/  IADD3.X R3, PT, PT, RZ, RZ, R3, P2, P1 ;  /* 0x000000ffff037210 */ /* 0x000fe200017e2403 */
[----:B------:R-:W-:-:S03]  /*2710*/  IMAD.WIDE.U32 R6, R11, UR4, RZ ;  /* 0x000000040b067c25 */ /* 0x000fc6000f8e00ff */
[----:B------:R-:W-:Y:S01]  /*2720*/  IADD3 R13, P0, PT, RZ, -R6, RZ ;  /* 0x80000006ff0d7210 */ /* 0x000fe20007f1e0ff */
[----:B------:R-:W-:Y:S02]  /*2730*/  IMAD R6, R3, UR4, R7 ;  /* 0x0000000403067c24 */ /* 0x000fe4000f8e0207 */
[----:B------:R-:W-:Y:S02]  /*2740*/  IMAD.MOV.U32 R7, RZ, RZ, RZ ;  /* 0x000000ffff077224 */ /* 0x000fe400078e00ff */
[----:B------:R-:W-:Y:S01]  /*2750*/  IMAD.HI.U32 R10, R11, R13, RZ ;  /* 0x0000000d0b0a7227 */ /* 0x000fe200078e00ff */
[----:B------:R-:W-:-:S05]  /*2760*/  IADD3.X R6, PT, PT, RZ, ~R6, RZ, P0, !PT ;  /* 0x80000006ff067210 */ /* 0x000fca00007fe4ff */
[----:B------:R-:W-:-:S04]  /*2770*/  IMAD.WIDE.U32 R10, P0, R11, R6, R10 ;  /* 0x000000060b0a7225 */ /* 0x000fc8000780000a */
[C---:B------:R-:W-:Y:S02]  /*2780*/  IMAD R4, R3.reuse, R6, RZ ;  /* 0x0000000603047224 */ /* 0x040fe400078e02ff */
[----:B------:R-:W-:-:S04]  /*2790*/  IMAD.HI.U32 R11, P1, R3, R13, R10 ;  /* 0x0000000d030b7227 */ /* 0x000fc8000782000a */
[----:B------:R-:W-:Y:S01]  /*27a0*/  IMAD.HI.U32 R6, R3, R6, RZ ;  /* 0x0000000603067227 */ /* 0x000fe200078e00ff */
[----:B------:R-:W-:-:S03]  /*27b0*/  IADD3 R11, P2, PT, R4, R11, RZ ;  /* 0x0000000b040b7210 */ /* 0x000fc60007f5e0ff */
[----:B------:R-:W-:Y:S02]  /*27c0*/  IMAD.X R3, R6, 0x1, R3, P0 ;  /* 0x0000000106037824 */ /* 0x000fe400000e0603 */
[----:B------:R-:W-:-:S03]  /*27d0*/  IMAD.HI.U32 R6, R11, R2, RZ ;  /* 0x000000020b067227 */ /* 0x000fc600078e00ff */
[----:B------:R-:W-:Y:S01]  /*27e0*/  IADD3.X R3, PT, PT, RZ, RZ, R3, P2, P1 ;  /* 0x000000ffff037210 */ /* 0x000fe200017e2403 */
[----:B------:R-:W-:-:S04]  /*27f0*/  IMAD.WIDE.U32 R6, R11, R5, R6 ;  /* 0x000000050b067225 */ /* 0x000fc800078e0006 */
[C---:B------:R-:W-:Y:S02]  /*2800*/  IMAD R11, R3.reuse, R5, RZ ;  /* 0x00000005030b7224 */ /* 0x040fe400078e02ff */
[----:B------:R-:W-:-:S04]  /*2810*/  IMAD.HI.U32 R4, P0, R3, R2, R6 ;  /* 0x0000000203047227 */ /* 0x000fc80007800006 */
[----:B------:R-:W-:Y:S01]  /*2820*/  IMAD.HI.U32 R3, R3, R5, RZ ;  /* 0x0000000503037227 */ /* 0x000fe200078e00ff */
[----:B------:R-:W-:-:S03]  /*2830*/  IADD3 R4, P1, PT, R11, R4, RZ ;  /* 0x000000040b047210 */ /* 0x000fc60007f3e0ff */
[----:B------:R-:W-:Y:S02]  /*2840*/  IMAD.X R3, RZ, RZ, R3, P0 ;  /* 0x000000ffff037224 */ /* 0x000fe400000e0603 */
[----:B------:R-:W-:-:S04]  /*2850*/  IMAD.WIDE.U32 R6, R4, UR4, RZ ;  /* 0x0000000404067c25 */ /* 0x000fc8000f8e00ff */
[----:B------:R-:W-:-:S04]  /*2860*/  IMAD.X R3, RZ, RZ, R3, P1 ;  /* 0x000000ffff037224 */ /* 0x000fc800008e0603 */
[----:B------:R-:W-:Y:S01]  /*2870*/  IMAD R10, R3, UR4, R7 ;  /* 0x00000004030a7c24 */ /* 0x000fe2000f8e0207 */
[----:B------:R-:W-:Y:S01]  /*2880*/  IADD3 R7, P0, PT, -R6, R2, RZ ;  /* 0x0000000206077210 */ /* 0x000fe20007f1e1ff */
[----:B------:R-:W-:-:S03]  /*2890*/  VIADD R3, R4, 0x1 ;  /* 0x0000000104037836 */ /* 0x000fc60000000000 */
[----:B------:R-:W-:Y:S01]  /*28a0*/  IADD3 R2, P1, PT, R7, -UR4, RZ ;  /* 0x8000000407027c10 */ /* 0x000fe2000ff3e0ff */
[----:B------:R-:W-:Y:S01]  /*28b0*/  IMAD.X R5, R5, 0x1, ~R10, P0 ;  /* 0x0000000105057824 */ /* 0x000fe200000e0e0a */
[----:B------:R-:W-:-:S04]  /*28c0*/  ISETP.GE.U32.AND P0, PT, R7, UR4, PT ;  /* 0x0000000407007c0c */ /* 0x000fc8000bf06070 */
[C---:B------:R-:W-:Y:S02]  /*28d0*/  ISETP.GE.U32.AND.EX P0, PT, R5.reuse, RZ, PT, P0 ;  /* 0x000000ff0500720c */ /* 0x040fe40003f06100 */
[----:B------:R-:W-:Y:S02]  /*28e0*/  IADD3.X R6, PT, PT, R5, -0x1, RZ, P1, !PT ;  /* 0xffffffff05067810 */ /* 0x000fe40000ffe4ff */
[----:B------:R-:W-:Y:S02]  /*28f0*/  SEL R2, R2, R7, P0 ;  /* 0x0000000702027207 */ /* 0x000fe40000000000 */
[----:B------:R-:W-:Y:S02]  /*2900*/  SEL R6, R6, R5, P0 ;  /* 0x0000000506067207 */ /* 0x000fe40000000000 */
[----:B------:R-:W-:Y:S01]  /*2910*/  SEL R4, R3, R4, P0 ;  /* 0x0000000403047207 */ /* 0x000fe20000000000 */
[----:B------:R-:W-:Y:S01]  /*2920*/  IMAD.MOV.U32 R3, RZ, RZ, 0x0 ;  /* 0x00000000ff037424 */ /* 0x000fe200078e00ff */
[----:B------:R-:W-:Y:S01]  /*2930*/  ISETP.GE.U32.AND P0, PT, R2, UR4, PT ;  /* 0x0000000402007c0c */ /* 0x000fe2000bf06070 */
[----:B------:R-:W-:Y:S01]  /*2940*/  IMAD.MOV.U32 R2, RZ, RZ, R0 ;  /* 0x000000ffff027224 */ /* 0x000fe200078e0000 */
[----:B------:R-:W-:-:S02]  /*2950*/  ISETP.NE.U32.AND P1, PT, RZ, UR4, PT ;  /* 0x00000004ff007c0c */ /* 0x000fc4000bf25070 */
[----:B------:R-:W-:Y:S02]  /*2960*/  IADD3 R5, PT, PT, R4, 0x1, RZ ;  /* 0x0000000104057810 */ /* 0x000fe40007ffe0ff */
[----:B------:R-:W-:Y:S02]  /*2970*/  ISETP.GE.U32.AND.EX P0, PT, R6, RZ, PT, P0 ;  /* 0x000000ff0600720c */ /* 0x000fe40003f06100 */
[----:B------:R-:W-:Y:S02]  /*2980*/  ISETP.NE.AND.EX P1, PT, RZ, RZ, PT, P1 ;  /* 0x000000ffff00720c */ /* 0x000fe40003f25310 */
[----:B------:R-:W-:-:S04]  /*2990*/  SEL R5, R5, R4, P0 ;  /* 0x0000000405057207 */ /* 0x000fc80000000000 */
[----:B------:R-:W-:Y:S01]  /*29a0*/  SEL R5, R5, 0xffffffff, P1 ;  /* 0xffffffff05057807 */ /* 0x000fe20000800000 */
[----:B------:R-:W-:Y:S06]  /*29b0*/  RET.REL.NODEC R2 `(_Z6markupPiS_Pl) ;  /* 0xffffffd402907950 */ /* 0x000fec0003c3ffff */
        .weak           $__internal_2_$__cuda_sm20_rem_s64
        .type           $__internal_2_$__cuda_sm20_rem_s64,@function
        .size           $__internal_2_$__cuda_sm20_rem_s64,(.L_x_60 - $__internal_2_$__cuda_sm20_rem_s64)
$__internal_2_$__cuda_sm20_rem_s64:
[----:B------:R-:W-:Y:S02]  /*29c0*/  IADD3 R20, P1, PT, RZ, -R12, RZ ;  /* 0x8000000cff147210 */ /* 0x000fe40007f3e0ff */
[----:B------:R-:W-:-:S03]  /*29d0*/  ISETP.GE.AND P0, PT, R13, RZ, PT ;  /* 0x000000ff0d00720c */ /* 0x000fc60003f06270 */
[----:B------:R-:W-:Y:S01]  /*29e0*/  IMAD.X R3, RZ, RZ, ~R13, P1 ;  /* 0x000000ffff037224 */ /* 0x000fe200008e0e0d */
[----:B------:R-:W-:-:S04]  /*29f0*/  SEL R20, R20, R12, !P0 ;  /* 0x0000000c14147207 */ /* 0x000fc80004000000 */
[----:B------:R-:W-:-:S04]  /*2a00*/  SEL R21, R3, R13, !P0 ;  /* 0x0000000d03157207 */ /* 0x000fc80004000000 */
[----:B------:R-:W0:Y:S08]  /*2a10*/  I2F.U64.RP R18, R20 ;  /* 0x0000001400127312 */ /* 0x000e300000309000 */
[----:B0-----:R-:W0:Y:S02]  /*2a20*/  MUFU.RCP R18, R18 ;  /* 0x0000001200127308 */ /* 0x001e240000001000 */
[----:B0-----:R-:W-:-:S06]  /*2a30*/  VIADD R18, R18, 0x1ffffffe ;  /* 0x1ffffffe12127836 */ /* 0x001fcc0000000000 */
        /* <DEDUP_REMOVED lines=12> */
[----:B------:R-:W-:-:S04]  /*2b00*/  IADD3 R5, P2, PT, R3, R5, RZ ;  /* 0x0000000503057210 */ /* 0x000fc80007f5e0ff */
[----:B------:R-:W-:Y:S01]  /*2b10*/  IADD3.X R4, PT, PT, R4, R19, RZ, P0, !PT ;  /* 0x0000001304047210 */ /* 0x000fe200007fe4ff */
[----:B------:R-:W-:-:S03]  /*2b20*/  IMAD.WIDE.U32 R26, R5, R20, RZ ;  /* 0x00000014051a7225 */ /* 0x000fc600078e00ff */
[----:B------:R-:W-:Y:S01]  /*2b30*/  IADD3.X R19, PT, PT, RZ, RZ, R4, P2, P1 ;  /* 0x000000ffff137210 */ /* 0x000fe200017e2404 */
[----:B------:R-:W-:Y:S01]  /*2b40*/  IMAD R3, R5, R21, R27 ;  /* 0x0000001505037224 */ /* 0x000fe200078e021b */
[----:B------:R-:W-:Y:S01]  /*2b50*/  IADD3 R18, P0, PT, RZ, -R26, RZ ;  /* 0x8000001aff127210 */ /* 0x000fe20007f1e0ff */
[----:B------:R-:W-:Y:S01]  /*2b60*/  IMAD.MOV.U32 R27, RZ, RZ, RZ ;  /* 0x000000ffff1b7224 */ /* 0x000fe200078e00ff */
[----:B------:R-:W-:Y:S01]  /*2b70*/  ISETP.GE.AND P1, PT, R0, RZ, PT ;  /* 0x000000ff0000720c */ /* 0x000fe20003f26270 */
[----:B------:R-:W-:Y:S02]  /*2b80*/  IMAD R3, R19, R20, R3 ;  /* 0x0000001413037224 */ /* 0x000fe400078e0203 */
[----:B------:R-:W-:-:S04]  /*2b90*/  IMAD.HI.U32 R4, R5, R18, RZ ;  /* 0x0000001205047227 */ /* 0x000fc800078e00ff */
[----:B------:R-:W-:-:S04]  /*2ba0*/  IMAD.X R3, RZ, RZ, ~R3, P0 ;  /* 0x000000ffff037224 */ /* 0x000fc800000e0e03 */
[----:B------:R-:W-:-:S04]  /*2bb0*/  IMAD.WIDE.U32 R4, P0, R5, R3, R4 ;  /* 0x0000000305047225 */ /* 0x000fc80007800004 */
[----:B------:R-:W-:Y:S01]  /*2bc0*/  IMAD.HI.U32 R18, P2, R19, R18, R4 ;  /* 0x0000001213127227 */ /* 0x000fe20007840004 */
[----:B------:R-:W-:-:S03]  /*2bd0*/  IADD3 R5, P4, PT, RZ, -R8, RZ ;  /* 0x80000008ff057210 */ /* 0x000fc60007f9e0ff */
[-C--:B------:R-:W-:Y:S01]  /*2be0*/  IMAD R4, R19, R3.reuse, RZ ;  /* 0x0000000313047224 */ /* 0x080fe200078e02ff */
[----:B------:R-:W-:Y:S01]  /*2bf0*/  SEL R5, R5, R8, !P1 ;  /* 0x0000000805057207 */ /* 0x000fe20004800000 */
[----:B------:R-:W-:-:S03]  /*2c00*/  IMAD.HI.U32 R3, R19, R3, RZ ;  /* 0x0000000313037227 */ /* 0x000fc600078e00ff */
[----:B------:R-:W-:Y:S01]  /*2c10*/  IADD3 R18, P3, PT, R4, R18, RZ ;  /* 0x0000001204127210 */ /* 0x000fe20007f7e0ff */
[----:B------:R-:W-:Y:S02]  /*2c20*/  IMAD.X R4, RZ, RZ, ~R0, P4 ;  /* 0x000000ffff047224 */ /* 0x000fe400020e0e00 */
[----:B------:R-:W-:Y:S02]  /*2c30*/  IMAD.X R3, R3, 0x1, R19, P0 ;  /* 0x0000000103037824 */ /* 0x000fe400000e0613 */
[----:B------:R-:W-:Y:S01]  /*2c40*/  IMAD.HI.U32 R26, R18, R5, RZ ;  /* 0x00000005121a7227 */ /* 0x000fe200078e00ff */
[----:B------:R-:W-:-:S05]  /*2c50*/  SEL R4, R4, R0, !P1 ;  /* 0x0000000004047207 */ /* 0x000fca0004800000 */
[----:B------:R-:W-:Y:S01]  /*2c60*/  IMAD.WIDE.U32 R26, R18, R4, R26 ;  /* 0x00000004121a7225 */ /* 0x000fe200078e001a */
[----:B------:R-:W-:-:S05]  /*2c70*/  IADD3.X R18, PT, PT, RZ, RZ, R3, P3, P2 ;  /* 0x000000ffff127210 */ /* 0x000fca0001fe4403 */
[----:B------:R-:W-:-:S04]  /*2c80*/  IMAD.HI.U32 R19, P0, R18, R5, R26 ;  /* 0x0000000512137227 */ /* 0x000fc8000780001a */
[CC--:B------:R-:W-:Y:S02]  /*2c90*/  IMAD R3, R18.reuse, R4.reuse, RZ ;  /* 0x0000000412037224 */ /* 0x0c0fe400078e02ff */
[----:B------:R-:W-:-:S03]  /*2ca0*/  IMAD.HI.U32 R18, R18, R4, RZ ;  /* 0x0000000412127227 */ /* 0x000fc600078e00ff */
[----:B------:R-:W-:Y:S01]  /*2cb0*/  IADD3 R3, P2, PT, R3, R19, RZ ;  /* 0x0000001303037210 */ /* 0x000fe20007f5e0ff */
[----:B------:R-:W-:Y:S02]  /*2cc0*/  IMAD.X R18, RZ, RZ, R18, P0 ;  /* 0x000000ffff127224 */ /* 0x000fe400000e0612 */
[----:B------:R-:W-:Y:S02]  /*2cd0*/  IMAD.MOV.U32 R19, RZ, RZ, 0x0 ;  /* 0x00000000ff137424 */ /* 0x000fe400078e00ff */
[----:B------:R-:W-:-:S04]  /*2ce0*/  IMAD.WIDE.U32 R26, R3, R20, RZ ;  /* 0x00000014031a7225 */ /* 0x000fc800078e00ff */
[----:B------:R-:W-:Y:S01]  /*2cf0*/  IMAD.X R18, RZ, RZ, R18, P2 ;  /* 0x000000ffff127224 */ /* 0x000fe200010e0612 */
[----:B------:R-:W-:Y:S01]  /*2d00*/  IADD3 R5, P2, PT, -R26, R5, RZ ;  /* 0x000000051a057210 */ /* 0x000fe20007f5e1ff */
[----:B------:R-:W-:-:S03]  /*2d10*/  IMAD R3, R3, R21, R27 ;  /* 0x0000001503037224 */ /* 0x000fc600078e021b */
[-C--:B------:R-:W-:Y:S01]  /*2d20*/  ISETP.GE.U32.AND P0, PT, R5, R20.reuse, PT ;  /* 0x000000140500720c */ /* 0x080fe20003f06070 */
[----:B------:R-:W-:-:S05]  /*2d30*/  IMAD R3, R18, R20, R3 ;  /* 0x0000001412037224 */ /* 0x000fca00078e0203 */
[----:B------:R-:W-:Y:S02]  /*2d40*/  IADD3.X R4, PT, PT, ~R3, R4, RZ, P2, !PT ;  /* 0x0000000403047210 */ /* 0x000fe400017fe5ff */
[----:B------:R-:W-:Y:S02]  /*2d50*/  IADD3 R18, P2, PT, R5, -R20, RZ ;  /* 0x8000001405127210 */ /* 0x000fe40007f5e0ff */
[----:B------:R-:W-:-:S03]  /*2d60*/  ISETP.GE.U32.AND.EX P0, PT, R4, R21, PT, P0 ;  /* 0x000000150400720c */ /* 0x000fc60003f06100 */
[----:B------:R-:W-:Y:S01]  /*2d70*/  IMAD.X R3, R4, 0x1, ~R21, P2 ;  /* 0x0000000104037824 */ /* 0x000fe200010e0e15 */
[----:B------:R-:W-:-:S04]  /*2d80*/  SEL R18, R18, R5, P0 ;  /* 0x0000000512127207 */ /* 0x000fc80000000000 */
[----:B------:R-:W-:Y:S02]  /*2d90*/  SEL R3, R3, R4, P0 ;  /* 0x0000000403037207 */ /* 0x000fe40000000000 */
[CC--:B------:R-:W-:Y:S02]  /*2da0*/  ISETP.GE.U32.AND P0, PT, R18.reuse, R20.reuse, PT ;  /* 0x000000141200720c */ /* 0x0c0fe40003f06070 */
[----:B------:R-:W-:Y:S02]  /*2db0*/  IADD3 R4, P2, PT, R18, -R20, RZ ;  /* 0x8000001412047210 */ /* 0x000fe40007f5e0ff */
[----:B------:R-:W-:-:S03]  /*2dc0*/  ISETP.GE.U32.AND.EX P0, PT, R3, R21, PT, P0 ;  /* 0x000000150300720c */ /* 0x000fc60003f06100 */
[----:B------:R-:W-:Y:S01]  /*2dd0*/  IMAD.X R20, R3, 0x1, ~R21, P2 ;  /* 0x0000000103147824 */ /* 0x000fe200010e0e15 */
[----:B------:R-:W-:Y:S01]  /*2de0*/  SEL R4, R4, R18, P0 ;  /* 0x0000001204047207 */ /* 0x000fe20000000000 */
[----:B------:R-:W-:-:S03]  /*2df0*/  IMAD.MOV.U32 R18, RZ, RZ, R6 ;  /* 0x000000ffff127224 */ /* 0x000fc600078e0006 */
[----:B------:R-:W-:Y:S02]  /*2e00*/  SEL R20, R20, R3, P0 ;  /* 0x0000000314147207 */ /* 0x000fe40000000000 */
[-C--:B------:R-:W-:Y:S02]  /*2e10*/  IADD3 R3, P2, PT, RZ, -R4.reuse, RZ ;  /* 0x80000004ff037210 */ /* 0x080fe40007f5e0ff */
[----:B------:R-:W-:Y:S02]  /*2e20*/  ISETP.NE.U32.AND P0, PT, R12, RZ, PT ;  /* 0x000000ff0c00720c */ /* 0x000fe40003f05070 */
[----:B------:R-:W-:Y:S01]  /*2e30*/  SEL R3, R3, R4, !P1 ;  /* 0x0000000403037207 */ /* 0x000fe20004800000 */
[----:B------:R-:W-:Y:S01]  /*2e40*/  IMAD.X R5, RZ, RZ, ~R20, P2 ;  /* 0x000000ffff057224 */ /* 0x000fe200010e0e14 */
[----:B------:R-:W-:-:S04]  /*2e50*/  ISETP.NE.AND.EX P0, PT, R13, RZ, PT, P0 ;  /* 0x000000ff0d00720c */ /* 0x000fc80003f05300 */
[----:B------:R-:W-:Y:S02]  /*2e60*/  SEL R5, R5, R20, !P1 ;  /* 0x0000001405057207 */ /* 0x000fe40004800000 */
[----:B------:R-:W-:Y:S02]  /*2e70*/  SEL R3, R3, 0xffffffff, P0 ;  /* 0xffffffff03037807 */ /* 0x000fe40000000000 */
[----:B------:R-:W-:Y:S01]  /*2e80*/  SEL R5, R5, 0xffffffff, P0 ;  /* 0xffffffff05057807 */ /* 0x000fe20000000000 */
[----:B------:R-:W-:Y:S06]  /*2e90*/  RET.REL.NODEC R18 `(_Z6markupPiS_Pl) ;  /* 0xffffffd012587950 */ /* 0x000fec0003c3ffff */
.L_x_57:
[----:B------:R-:W-:-:S00]  /*2ea0*/  BRA `(.L_x_57) ;  /* 0xfffffffc00fc7947 */ /* 0x000fc0000383ffff */
[----:B------:R-:W-:-:S00]  /*2eb0*/  NOP ;  /* 0x0000000000007918 */ /* 0x000fc00000000000 */
        /* <DEDUP_REMOVED lines=12> */
.L_x_60:


//--------------------- .nv.shared.reserved.0     --------------------------
	.section	.nv.shared.reserved.0,"aw",@nobits
	.weak		__nv_reservedSMEM_offset_0_alias
	.size		__nv_reservedSMEM_offset_0_alias, 0, 64
	.other		__nv_reservedSMEM_offset_0_alias,@"STO_CUDA_RESERVED_SHARED STV_DEFAULT"
__nv_reservedSMEM_offset_0_alias:
	.zero		0
	.zero		64


//--------------------- .nv.constant0._Z6markupPiS_Pl --------------------------
	.section	.nv.constant0._Z6markupPiS_Pl,"a",@progbits
	.sectionflags	@""
	.align	4
.nv.constant0._Z6markupPiS_Pl:
	.zero		920


//--------------------- SYMBOLS --------------------------

	.type		.nv.reservedSmem.offset0,@object
	.size		.nv.reservedSmem.offset0,0x4
